	.target	sm_90a

	.elftype	@"ET_EXEC"


//--------------------- .note.nv.tkinfo           --------------------------
	.section	.note.nv.tkinfo,"",@"SHT_NOTE"
	.sectionflags	@"SHF_NOTE_NV_TKINFO"
	.tkinfo
        /*0018*/ 	.word	0x00000002
        /*0030*/ 	.string	""
        /*0030*/ 	.string	"ptxas"
        /*0030*/ 	.string	"Cuda compilation tools, release 13.0, V13.0.88"
        /*0030*/ 	.string	"Build cuda_13.0.r13.0/compiler.36424714_0"
        /*0030*/ 	.string	"-arch sm_90a -m 64 "



//--------------------- .note.nv.cuinfo           --------------------------
	.section	.note.nv.cuinfo,"",@"SHT_NOTE"
	.sectionflags	@"SHF_NOTE_NV_CUINFO"
        /*0018*/ 	.short	0x0002
        /*001a*/ 	.short	0x005a
        /*001c*/ 	.short	0x0082
	.zero		2


//--------------------- .nv.info                  --------------------------
	.section	.nv.info,"",@"SHT_CUDA_INFO"
	.align	4


	//----- nvinfo : EIATTR_REGCOUNT
	.align		4
        /*0000*/ 	.byte	0x04, 0x2f
        /*0002*/ 	.short	(.L_15 - .L_14)
	.align		4
.L_14:
        /*0004*/ 	.word	index@(_ZN7cutlass13device_kernelINS_4gemm6kernel13GemmUniversalIN4cute5tupleIJiiiiEEENS1_10collective13CollectiveMmaINS1_34MainloopSm90TmaGmmaWarpSpecializedILi4ENS5_IJNS4_1CILi1EEENSA_ILi2EEESB_EEENS1_35KernelTmaWarpSpecializedCooperativeEEENS5_IJNSA_ILi128EEENSA_ILi64EEESH_EEENS_6half_tENS5_IJlSB_lEEESJ_SK_NS4_8TiledMMAINS4_8MMA_AtomIJNS4_4SM904GMMA25MMA_64x64x16_F32F16F16_SSILNSO_5MajorE0ELSQ_0ELNSO_7ScaleInE1ELSR_1EEEEEENS4_6LayoutINS5_IJSC_SB_SB_EEENS5_IJSB_NSA_ILi0EEESW_EEEEENS5_IJNS4_10UnderscoreESZ_SZ_EEEEENS4_23SM90_TMA_LOAD_MULTICASTENS4_14ComposedLayoutINS4_7SwizzleILi3ELi4ELi3EEENS4_18smem_ptr_flag_bitsILi16EEENSU_INS5_IJNSA_ILi8EEESH_EEENS5_IJSH_SB_EEEEEEEvNS4_8identityENS4_13SM90_TMA_LOADES1C_vS1D_EENS_8epilogue10collective6detail29Sm90TmaWarpSpecializedAdapterINS1H_15DefaultEpilogueISJ_SK_SK_NS1G_6thread17LinearCombinationISJ_Li1EffLNS1L_9ScaleType4KindE0ELNS_15FloatRoundStyleE2ESJ_EENS1_15EpilogueDefaultEEEEEvvEEEEvNT_6ParamsE)
        /*0008*/ 	.word	0x000000a8


	//----- nvinfo : EIATTR_FRAME_SIZE
	.align		4
.L_15:
        /*000c*/ 	.byte	0x04, 0x11
        /*000e*/ 	.short	(.L_17 - .L_16)
	.align		4
.L_16:
        /*0010*/ 	.word	index@(_ZN7cutlass13device_kernelINS_4gemm6kernel13GemmUniversalIN4cute5tupleIJiiiiEEENS1_10collective13CollectiveMmaINS1_34MainloopSm90TmaGmmaWarpSpecializedILi4ENS5_IJNS4_1CILi1EEENSA_ILi2EEESB_EEENS1_35KernelTmaWarpSpecializedCooperativeEEENS5_IJNSA_ILi128EEENSA_ILi64EEESH_EEENS_6half_tENS5_IJlSB_lEEESJ_SK_NS4_8TiledMMAINS4_8MMA_AtomIJNS4_4SM904GMMA25MMA_64x64x16_F32F16F16_SSILNSO_5MajorE0ELSQ_0ELNSO_7ScaleInE1ELSR_1EEEEEENS4_6LayoutINS5_IJSC_SB_SB_EEENS5_IJSB_NSA_ILi0EEESW_EEEEENS5_IJNS4_10UnderscoreESZ_SZ_EEEEENS4_23SM90_TMA_LOAD_MULTICASTENS4_14ComposedLayoutINS4_7SwizzleILi3ELi4ELi3EEENS4_18smem_ptr_flag_bitsILi16EEENSU_INS5_IJNSA_ILi8EEESH_EEENS5_IJSH_SB_EEEEEEEvNS4_8identityENS4_13SM90_TMA_LOADES1C_vS1D_EENS_8epilogue10collective6detail29Sm90TmaWarpSpecializedAdapterINS1H_15DefaultEpilogueISJ_SK_SK_NS1G_6thread17LinearCombinationISJ_Li1EffLNS1L_9ScaleType4KindE0ELNS_15FloatRoundStyleE2ESJ_EENS1_15EpilogueDefaultEEEEEvvEEEEvNT_6ParamsE)
        /*0014*/ 	.word	0x00000000


	//----- nvinfo : EIATTR_MIN_STACK_SIZE
	.align		4
.L_17:
        /*0018*/ 	.byte	0x04, 0x12
        /*001a*/ 	.short	(.L_19 - .L_18)
	.align		4
.L_18:
        /*001c*/ 	.word	index@(_ZN7cutlass13device_kernelINS_4gemm6kernel13GemmUniversalIN4cute5tupleIJiiiiEEENS1_10collective13CollectiveMmaINS1_34MainloopSm90TmaGmmaWarpSpecializedILi4ENS5_IJNS4_1CILi1EEENSA_ILi2EEESB_EEENS1_35KernelTmaWarpSpecializedCooperativeEEENS5_IJNSA_ILi128EEENSA_ILi64EEESH_EEENS_6half_tENS5_IJlSB_lEEESJ_SK_NS4_8TiledMMAINS4_8MMA_AtomIJNS4_4SM904GMMA25MMA_64x64x16_F32F16F16_SSILNSO_5MajorE0ELSQ_0ELNSO_7ScaleInE1ELSR_1EEEEEENS4_6LayoutINS5_IJSC_SB_SB_EEENS5_IJSB_NSA_ILi0EEESW_EEEEENS5_IJNS4_10UnderscoreESZ_SZ_EEEEENS4_23SM90_TMA_LOAD_MULTICASTENS4_14ComposedLayoutINS4_7SwizzleILi3ELi4ELi3EEENS4_18smem_ptr_flag_bitsILi16EEENSU_INS5_IJNSA_ILi8EEESH_EEENS5_IJSH_SB_EEEEEEEvNS4_8identityENS4_13SM90_TMA_LOADES1C_vS1D_EENS_8epilogue10collective6detail29Sm90TmaWarpSpecializedAdapterINS1H_15DefaultEpilogueISJ_SK_SK_NS1G_6thread17LinearCombinationISJ_Li1EffLNS1L_9ScaleType4KindE0ELNS_15FloatRoundStyleE2ESJ_EENS1_15EpilogueDefaultEEEEEvvEEEEvNT_6ParamsE)
        /*0020*/ 	.word	0x00000000
.L_19:


//--------------------- .nv.compat                --------------------------
	.section	.nv.compat,"",@"SHT_CUDA_COMPAT_INFO"
	.align	4
        /*0000*/ 	.byte	0x02, 0x09, 0x01, 0x00, 0x02, 0x02, 0x04, 0x00, 0x02, 0x05, 0x05, 0x00, 0x03, 0x07, 0x01, 0x01
        /*0010*/ 	.byte	0x02, 0x03, 0x01, 0x00, 0x02, 0x06, 0x01, 0x00, 0x04, 0x0b, 0x08, 0x00, 0x00, 0x00, 0x00, 0x00
        /*0020*/ 	.byte	0x00, 0x00, 0x00, 0x00


//--------------------- .nv.info._ZN7cutlass13device_kernelINS_4gemm6kernel13GemmUniversalIN4cute5tupleIJiiiiEEENS1_10collective13CollectiveMmaINS1_34MainloopSm90TmaGmmaWarpSpecializedILi4ENS5_IJNS4_1CILi1EEENSA_ILi2EEESB_EEENS1_35KernelTmaWarpSpecializedCooperativeEEENS5_IJNSA_ILi128EEENSA_ILi64EEESH_EEENS_6half_tENS5_IJlSB_lEEESJ_SK_NS4_8TiledMMAINS4_8MMA_AtomIJNS4_4SM904GMMA25MMA_64x64x16_F32F16F16_SSILNSO_5MajorE0ELSQ_0ELNSO_7ScaleInE1ELSR_1EEEEEENS4_6LayoutINS5_IJSC_SB_SB_EEENS5_IJSB_NSA_ILi0EEESW_EEEEENS5_IJNS4_10UnderscoreESZ_SZ_EEEEENS4_23SM90_TMA_LOAD_MULTICASTENS4_14ComposedLayoutINS4_7SwizzleILi3ELi4ELi3EEENS4_18smem_ptr_flag_bitsILi16EEENSU_INS5_IJNSA_ILi8EEESH_EEENS5_IJSH_SB_EEEEEEEvNS4_8identityENS4_13SM90_TMA_LOADES1C_vS1D_EENS_8epilogue10collective6detail29Sm90TmaWarpSpecializedAdapterINS1H_15DefaultEpilogueISJ_SK_SK_NS1G_6thread17LinearCombinationISJ_Li1EffLNS1L_9ScaleType4KindE0ELNS_15FloatRoundStyleE2ESJ_EENS1_15EpilogueDefaultEEEEEvvEEEEvNT_6ParamsE --------------------------
	.section	.nv.info._ZN7cutlass13device_kernelINS_4gemm6kernel13GemmUniversalIN4cute5tupleIJiiiiEEENS1_10collective13CollectiveMmaINS1_34MainloopSm90TmaGmmaWarpSpecializedILi4ENS5_IJNS4_1CILi1EEENSA_ILi2EEESB_EEENS1_35KernelTmaWarpSpecializedCooperativeEEENS5_IJNSA_ILi128EEENSA_ILi64EEESH_EEENS_6half_tENS5_IJlSB_lEEESJ_SK_NS4_8TiledMMAINS4_8MMA_AtomIJNS4_4SM904GMMA25MMA_64x64x16_F32F16F16_SSILNSO_5MajorE0ELSQ_0ELNSO_7ScaleInE1ELSR_1EEEEEENS4_6LayoutINS5_IJSC_SB_SB_EEENS5_IJSB_NSA_ILi0EEESW_EEEEENS5_IJNS4_10UnderscoreESZ_SZ_EEEEENS4_23SM90_TMA_LOAD_MULTICASTENS4_14ComposedLayoutINS4_7SwizzleILi3ELi4ELi3EEENS4_18smem_ptr_flag_bitsILi16EEENSU_INS5_IJNSA_ILi8EEESH_EEENS5_IJSH_SB_EEEEEEEvNS4_8identityENS4_13SM90_TMA_LOADES1C_vS1D_EENS_8epilogue10collective6detail29Sm90TmaWarpSpecializedAdapterINS1H_15DefaultEpilogueISJ_SK_SK_NS1G_6thread17LinearCombinationISJ_Li1EffLNS1L_9ScaleType4KindE0ELNS_15FloatRoundStyleE2ESJ_EENS1_15EpilogueDefaultEEEEEvvEEEEvNT_6ParamsE,"",@"SHT_CUDA_INFO"
	.sectionflags	@""
	.align	4


	//----- nvinfo : EIATTR_CUDA_API_VERSION
	.align		4
        /*0000*/ 	.byte	0x04, 0x37
        /*0002*/ 	.short	(.L_21 - .L_20)
.L_20:
        /*0004*/ 	.word	0x00000082


	//----- nvinfo : EIATTR_KPARAM_INFO
	.align		4
.L_21:
        /*0008*/ 	.byte	0x04, 0x17
        /*000a*/ 	.short	(.L_23 - .L_22)
.L_22:
        /*000c*/ 	.word	0x00000000
        /*0010*/ 	.short	0x0000
        /*0012*/ 	.short	0x0070
        /*0014*/ 	.byte	0x00, 0xf0, 0x01, 0x10


	//----- nvinfo : EIATTR_SPARSE_MMA_MASK
	.align		4
.L_23:
        /*0018*/ 	.byte	0x03, 0x50
        /*001a*/ 	.short	0x0000


	//----- nvinfo : EIATTR_MAXREG_COUNT
	.align		4
        /*001c*/ 	.byte	0x03, 0x1b
        /*001e*/ 	.short	0x00a8


	//----- nvinfo : EIATTR_NUM_BARRIERS
	.align		4
        /*0020*/ 	.byte	0x02, 0x4c
        /*0022*/ 	.byte	0x01
	.zero		1


	//----- nvinfo : EIATTR_EXTERNS
	.align		4
        /*0024*/ 	.byte	0x04, 0x0f
        /*0026*/ 	.short	(.L_25 - .L_24)


	//   ....[0]....
	.align		4
.L_24:
        /*0028*/ 	.word	index@(__assertfail)


	//----- nvinfo : EIATTR_MERCURY_ISA_VERSION
	.align		4
.L_25:
        /*002c*/ 	.byte	0x03, 0x5f
        /*002e*/ 	.short	0x0101


	//----- nvinfo : EIATTR_INT_WARP_WIDE_INSTR_OFFSETS
	.align		4
        /*0030*/ 	.byte	0x04, 0x31
        /*0032*/ 	.short	(.L_27 - .L_26)


	//   ....[0]....
.L_26:
        /*0034*/ 	.word	0x00000420


	//   ....[1]....
        /*0038*/ 	.word	0x00000440


	//   ....[2]....
        /*003c*/ 	.word	0x00000610


	//   ....[3]....
        /*0040*/ 	.word	0x00001c50


	//----- nvinfo : EIATTR_COOP_GROUP_MASK_REGIDS
	.align		4
.L_27:
        /*0044*/ 	.byte	0x04, 0x29
        /*0046*/ 	.short	(.L_29 - .L_28)


	//   ....[0]....
.L_28:
        /*0048*/ 	.word	0xffffffff


	//   ....[1]....
        /*004c*/ 	.word	0xffffffff


	//   ....[2]....
        /*0050*/ 	.word	0xffffffff


	//   ....[3]....
        /*0054*/ 	.word	0xffffffff


	//   ....[4]....
        /*0058*/ 	.word	0xffffffff


	//   ....[5]....
        /*005c*/ 	.word	0xffffffff


	//----- nvinfo : EIATTR_COOP_GROUP_INSTR_OFFSETS
	.align		4
.L_29:
        /*0060*/ 	.byte	0x04, 0x28
        /*0062*/ 	.short	(.L_31 - .L_30)


	//   ....[0]....
.L_30:
        /*0064*/ 	.word	0x00000060


	//   ....[1]....
        /*0068*/ 	.word	0x00000070


	//   ....[2]....
        /*006c*/ 	.word	0x00000130


	//   ....[3]....
        /*0070*/ 	.word	0x000002d0


	//   ....[4]....
        /*0074*/ 	.word	0x00000780


	//   ....[5]....
        /*0078*/ 	.word	0x000011c0


	//----- nvinfo : EIATTR_REG_RECONFIG
	.align		4
.L_31:
        /*007c*/ 	.byte	0x01, 0x54
	.zero		2


	//----- nvinfo : EIATTR_SYSCALL_OFFSETS
	.align		4
        /*0080*/ 	.byte	0x04, 0x46
        /*0082*/ 	.short	(.L_33 - .L_32)


	//   ....[0]....
.L_32:
        /*0084*/ 	.word	0x00001380


	//----- nvinfo : EIATTR_MBARRIER_INSTR_OFFSETS
	.align		4
.L_33:
        /*0088*/ 	.byte	0x04, 0x39
        /*008a*/ 	.short	(.L_35 - .L_34)


	//   ....[0]....
.L_34:
        /*008c*/ 	.word	0x00000230
        /*0090*/ 	.word	0x000000ff
        /*0094*/ 	.word	0x00000000
        /*0098*/ 	.short	0x0100
        /*009a*/ 	.byte	0x08
	.zero		1


	//   ....[1]....
        /*009c*/ 	.word	0x00000240
        /*00a0*/ 	.word	0x000000ff
        /*00a4*/ 	.word	0x00000020
        /*00a8*/ 	.short	0x0100
        /*00aa*/ 	.byte	0x08
	.zero		1


	//   ....[2]....
        /*00ac*/ 	.word	0x00000250
        /*00b0*/ 	.word	0x000000ff
        /*00b4*/ 	.word	0x00000008
        /*00b8*/ 	.short	0x0100
        /*00ba*/ 	.byte	0x08
	.zero		1


	//   ....[3]....
        /*00bc*/ 	.word	0x00000260
        /*00c0*/ 	.word	0x000000ff
        /*00c4*/ 	.word	0x00000028
        /*00c8*/ 	.short	0x0100
        /*00ca*/ 	.byte	0x08
	.zero		1


	//   ....[4]....
        /*00cc*/ 	.word	0x00000270
        /*00d0*/ 	.word	0x000000ff
        /*00d4*/ 	.word	0x00000010
        /*00d8*/ 	.short	0x0100
        /*00da*/ 	.byte	0x08
	.zero		1


	//   ....[5]....
        /*00dc*/ 	.word	0x00000280
        /*00e0*/ 	.word	0x000000ff
        /*00e4*/ 	.word	0x00000030
        /*00e8*/ 	.short	0x0100
        /*00ea*/ 	.byte	0x08
	.zero		1


	//   ....[6]....
        /*00ec*/ 	.word	0x00000290
        /*00f0*/ 	.word	0x000000ff
        /*00f4*/ 	.word	0x00000018
        /*00f8*/ 	.short	0x0100
        /*00fa*/ 	.byte	0x08
	.zero		1


	//   ....[7]....
        /*00fc*/ 	.word	0x000002a0
        /*0100*/ 	.word	0x000000ff
        /*0104*/ 	.word	0x00000038
        /*0108*/ 	.short	0x0100
        /*010a*/ 	.byte	0x08
	.zero		1


	//   ....[8]....
        /*010c*/ 	.word	0x00000690
        /*0110*/ 	.word	0x000000ff
        /*0114*/ 	.word	0x00000050
        /*0118*/ 	.short	0x0100
        /*011a*/ 	.byte	0x06
	.zero		1


	//   ....[9]....
        /*011c*/ 	.word	0x00000720
        /*0120*/ 	.word	0x000000ff
        /*0124*/ 	.word	0x00000058
        /*0128*/ 	.short	0x0100
        /*012a*/ 	.byte	0x06
	.zero		1


	//   ....[10]....
        /*012c*/ 	.word	0x00001440
        /*0130*/ 	.word	0x00000003
        /*0134*/ 	.word	0x00000000
        /*0138*/ 	.short	0x010a
        /*013a*/ 	.byte	0x3f
	.zero		1


	//   ....[11]....
        /*013c*/ 	.word	0x00001480
        /*0140*/ 	.word	0x00000003
        /*0144*/ 	.word	0x00000000
        /*0148*/ 	.short	0x010a
        /*014a*/ 	.byte	0x3f
	.zero		1


	//   ....[12]....
        /*014c*/ 	.word	0x00001850
        /*0150*/ 	.word	0x00000005
        /*0154*/ 	.word	0x00000000
        /*0158*/ 	.short	0x010a
        /*015a*/ 	.byte	0x3f
	.zero		1


	//   ....[13]....
        /*015c*/ 	.word	0x00001890
        /*0160*/ 	.word	0x00000005
        /*0164*/ 	.word	0x00000000
        /*0168*/ 	.short	0x010a
        /*016a*/ 	.byte	0x3f
	.zero		1


	//   ....[14]....
        /*016c*/ 	.word	0x00001af0
        /*0170*/ 	.word	0x00000005
        /*0174*/ 	.word	0x00000000
        /*0178*/ 	.short	0x0101
        /*017a*/ 	.byte	0x3f
	.zero		1


	//   ....[15]....
        /*017c*/ 	.word	0x00001cd0
        /*0180*/ 	.word	0x00000003
        /*0184*/ 	.word	0x00000000
        /*0188*/ 	.short	0x0101
        /*018a*/ 	.byte	0x3f
	.zero		1


	//   ....[16]....
        /*018c*/ 	.word	0x00005180
        /*0190*/ 	.word	0x00000016
        /*0194*/ 	.word	0x00000020
        /*0198*/ 	.short	0x010a
        /*019a*/ 	.byte	0x3f
	.zero		1


	//   ....[17]....
        /*019c*/ 	.word	0x00005530
        /*01a0*/ 	.word	0x00000005
        /*01a4*/ 	.word	0x00000058
        /*01a8*/ 	.short	0x0101
        /*01aa*/ 	.byte	0x3f
	.zero		1


	//   ....[18]....
        /*01ac*/ 	.word	0x00005c40
        /*01b0*/ 	.word	0x00000007
        /*01b4*/ 	.word	0x00000000
        /*01b8*/ 	.short	0x010a
        /*01ba*/ 	.byte	0x3f
	.zero		1


	//   ....[19]....
        /*01bc*/ 	.word	0x00005cc0
        /*01c0*/ 	.word	0x00000008
        /*01c4*/ 	.word	0x00000000
        /*01c8*/ 	.short	0x010a
        /*01ca*/ 	.byte	0x3f
	.zero		1


	//   ....[20]....
        /*01cc*/ 	.word	0x00005d50
        /*01d0*/ 	.word	0x0000000b
        /*01d4*/ 	.word	0x00000000
        /*01d8*/ 	.short	0x010a
        /*01da*/ 	.byte	0x3f
	.zero		1


	//   ....[21]....
        /*01dc*/ 	.word	0x00005de0
        /*01e0*/ 	.word	0x00000003
        /*01e4*/ 	.word	0x00000000
        /*01e8*/ 	.short	0x010a
        /*01ea*/ 	.byte	0x3f
	.zero		1


	//   ....[22]....
        /*01ec*/ 	.word	0x00005e40
        /*01f0*/ 	.word	0x00000003
        /*01f4*/ 	.word	0x00000000
        /*01f8*/ 	.short	0x010a
        /*01fa*/ 	.byte	0x3f
	.zero		1


	//   ....[23]....
        /*01fc*/ 	.word	0x00005e90
        /*0200*/ 	.word	0x00000005
        /*0204*/ 	.word	0x00000000
        /*0208*/ 	.short	0x010a
        /*020a*/ 	.byte	0x3f
	.zero		1


	//   ....[24]....
        /*020c*/ 	.word	0x00005f60
        /*0210*/ 	.word	0x00000016
        /*0214*/ 	.word	0x00000020
        /*0218*/ 	.short	0x010a
        /*021a*/ 	.byte	0x3f
	.zero		1


	//   ....[25]....
        /*021c*/ 	.word	0x00006030
        /*0220*/ 	.word	0x00000007
        /*0224*/ 	.word	0x00000000
        /*0228*/ 	.short	0x010a
        /*022a*/ 	.byte	0x3f
	.zero		1


	//   ....[26]....
        /*022c*/ 	.word	0x00006080
        /*0230*/ 	.word	0x00000008
        /*0234*/ 	.word	0x00000000
        /*0238*/ 	.short	0x010a
        /*023a*/ 	.byte	0x3f
	.zero		1


	//   ....[27]....
        /*023c*/ 	.word	0x000060d0
        /*0240*/ 	.word	0x0000000b
        /*0244*/ 	.word	0x00000000
        /*0248*/ 	.short	0x010a
        /*024a*/ 	.byte	0x3f
	.zero		1


	//----- nvinfo : EIATTR_NUM_MBARRIERS
	.align		4
.L_35:
        /*024c*/ 	.byte	0x03, 0x38
        /*024e*/ 	.short	0x000a


	//----- nvinfo : EIATTR_EXIT_INSTR_OFFSETS
	.align		4
        /*0250*/ 	.byte	0x04, 0x1c
        /*0252*/ 	.short	(.L_37 - .L_36)


	//   ....[0]....
.L_36:
        /*0254*/ 	.word	0x000008e0


	//   ....[1]....
        /*0258*/ 	.word	0x000010f0


	//   ....[2]....
        /*025c*/ 	.word	0x000048a0


	//   ....[3]....
        /*0260*/ 	.word	0x00004e00


	//   ....[4]....
        /*0264*/ 	.word	0x00005e30


	//----- nvinfo : EIATTR_MAX_THREADS
	.align		4
.L_37:
        /*0268*/ 	.byte	0x04, 0x05
        /*026a*/ 	.short	(.L_39 - .L_38)
.L_38:
        /*026c*/ 	.word	0x00000180
        /*0270*/ 	.word	0x00000001
        /*0274*/ 	.word	0x00000001


	//----- nvinfo : EIATTR_CRS_STACK_SIZE
	.align		4
.L_39:
        /*0278*/ 	.byte	0x04, 0x1e
        /*027a*/ 	.short	(.L_41 - .L_40)
.L_40:
        /*027c*/ 	.word	0x00000000


	//----- nvinfo : EIATTR_CBANK_PARAM_SIZE
	.align		4
.L_41:
        /*0280*/ 	.byte	0x03, 0x19
        /*0282*/ 	.short	0x0470


	//----- nvinfo : EIATTR_PARAM_CBANK
	.align		4
        /*0284*/ 	.byte	0x04, 0x0a
        /*0286*/ 	.short	(.L_43 - .L_42)
	.align		4
.L_42:
        /*0288*/ 	.word	index@(.nv.constant0._ZN7cutlass13device_kernelINS_4gemm6kernel13GemmUniversalIN4cute5tupleIJiiiiEEENS1_10collective13CollectiveMmaINS1_34MainloopSm90TmaGmmaWarpSpecializedILi4ENS5_IJNS4_1CILi1EEENSA_ILi2EEESB_EEENS1_35KernelTmaWarpSpecializedCooperativeEEENS5_IJNSA_ILi128EEENSA_ILi64EEESH_EEENS_6half_tENS5_IJlSB_lEEESJ_SK_NS4_8TiledMMAINS4_8MMA_AtomIJNS4_4SM904GMMA25MMA_64x64x16_F32F16F16_SSILNSO_5MajorE0ELSQ_0ELNSO_7ScaleInE1ELSR_1EEEEEENS4_6LayoutINS5_IJSC_SB_SB_EEENS5_IJSB_NSA_ILi0EEESW_EEEEENS5_IJNS4_10UnderscoreESZ_SZ_EEEEENS4_23SM90_TMA_LOAD_MULTICASTENS4_14ComposedLayoutINS4_7SwizzleILi3ELi4ELi3EEENS4_18smem_ptr_flag_bitsILi16EEENSU_INS5_IJNSA_ILi8EEESH_EEENS5_IJSH_SB_EEEEEEEvNS4_8identityENS4_13SM90_TMA_LOADES1C_vS1D_EENS_8epilogue10collective6detail29Sm90TmaWarpSpecializedAdapterINS1H_15DefaultEpilogueISJ_SK_SK_NS1G_6thread17LinearCombinationISJ_Li1EffLNS1L_9ScaleType4KindE0ELNS_15FloatRoundStyleE2ESJ_EENS1_15EpilogueDefaultEEEEEvvEEEEvNT_6ParamsE)
        /*028c*/ 	.short	0x0210
        /*028e*/ 	.short	0x0470


	//----- nvinfo : EIATTR_SW_WAR
	.align		4
.L_43:
        /*0290*/ 	.byte	0x04, 0x36
        /*0292*/ 	.short	(.L_45 - .L_44)
.L_44:
        /*0294*/ 	.word	0x00000008
.L_45:


//--------------------- .nv.callgraph             --------------------------
	.section	.nv.callgraph,"",@"SHT_CUDA_CALLGRAPH"
	.align	4
	.sectionentsize	8
	.align		4
        /*0000*/ 	.word	0x00000000
	.align		4
        /*0004*/ 	.word	0xffffffff
	.align		4
        /*0008*/ 	.word	index@(_ZN7cutlass13device_kernelINS_4gemm6kernel13GemmUniversalIN4cute5tupleIJiiiiEEENS1_10collective13CollectiveMmaINS1_34MainloopSm90TmaGmmaWarpSpecializedILi4ENS5_IJNS4_1CILi1EEENSA_ILi2EEESB_EEENS1_35KernelTmaWarpSpecializedCooperativeEEENS5_IJNSA_ILi128EEENSA_ILi64EEESH_EEENS_6half_tENS5_IJlSB_lEEESJ_SK_NS4_8TiledMMAINS4_8MMA_AtomIJNS4_4SM904GMMA25MMA_64x64x16_F32F16F16_SSILNSO_5MajorE0ELSQ_0ELNSO_7ScaleInE1ELSR_1EEEEEENS4_6LayoutINS5_IJSC_SB_SB_EEENS5_IJSB_NSA_ILi0EEESW_EEEEENS5_IJNS4_10UnderscoreESZ_SZ_EEEEENS4_23SM90_TMA_LOAD_MULTICASTENS4_14ComposedLayoutINS4_7SwizzleILi3ELi4ELi3EEENS4_18smem_ptr_flag_bitsILi16EEENSU_INS5_IJNSA_ILi8EEESH_EEENS5_IJSH_SB_EEEEEEEvNS4_8identityENS4_13SM90_TMA_LOADES1C_vS1D_EENS_8epilogue10collective6detail29Sm90TmaWarpSpecializedAdapterINS1H_15DefaultEpilogueISJ_SK_SK_NS1G_6thread17LinearCombinationISJ_Li1EffLNS1L_9ScaleType4KindE0ELNS_15FloatRoundStyleE2ESJ_EENS1_15EpilogueDefaultEEEEEvvEEEEvNT_6ParamsE)
	.align		4
        /*000c*/ 	.word	index@(__assertfail)
	.align		4
        /*0010*/ 	.word	0x00000000
	.align		4
        /*0014*/ 	.word	0xfffffffe
	.align		4
        /*0018*/ 	.word	0x00000000
	.align		4
        /*001c*/ 	.word	0xfffffffd
	.align		4
        /*0020*/ 	.word	0x00000000
	.align		4
        /*0024*/ 	.word	0xfffffffc


//--------------------- .nv.constant4             --------------------------
	.section	.nv.constant4,"a",@progbits
	.align	8
	.align		8
.nv.constant4:
        /*0000*/ 	.dword	__assertfail
	.align		8
        /*0008*/ 	.dword	__unnamed_1
	.align		8
        /*0010*/ 	.dword	_ZN39_INTERNAL_ec7d5635_4_k_cu_30faa84a_29964cuda3std3__45__cpo5beginE
	.align		8
        /*0018*/ 	.dword	_ZN39_INTERNAL_ec7d5635_4_k_cu_30faa84a_29964cuda3std3__45__cpo3endE
	.align		8
        /*0020*/ 	.dword	_ZN39_INTERNAL_ec7d5635_4_k_cu_30faa84a_29964cuda3std3__45__cpo6cbeginE
	.align		8
        /*0028*/ 	.dword	_ZN39_INTERNAL_ec7d5635_4_k_cu_30faa84a_29964cuda3std3__45__cpo4cendE
	.align		8
        /*0030*/ 	.dword	_ZN39_INTERNAL_ec7d5635_4_k_cu_30faa84a_29964cuda3std3__441_GLOBAL__N__ec7d5635_4_k_cu_30faa84a_29966ignoreE
	.align		8
        /*0038*/ 	.dword	_ZN39_INTERNAL_ec7d5635_4_k_cu_30faa84a_29964cuda3std3__419piecewise_constructE
	.align		8
        /*0040*/ 	.dword	_ZN39_INTERNAL_ec7d5635_4_k_cu_30faa84a_29964cuda3std3__48in_placeE
	.align		8
        /*0048*/ 	.dword	_ZN39_INTERNAL_ec7d5635_4_k_cu_30faa84a_29964cuda3std6ranges3__45__cpo4swapE
	.align		8
        /*0050*/ 	.dword	_ZN39_INTERNAL_ec7d5635_4_k_cu_30faa84a_29964cuda3std6ranges3__45__cpo9iter_moveE
	.align		8
        /*0058*/ 	.dword	_ZN39_INTERNAL_ec7d5635_4_k_cu_30faa84a_29964cute7productE
	.align		8
        /*0060*/ 	.dword	_ZN39_INTERNAL_ec7d5635_4_k_cu_30faa84a_29964cute1_E
	.align		8
        /*0068*/ 	.dword	$str$22
	.align		8
        /*0070*/ 	.dword	$str$23


//--------------------- .text._ZN7cutlass13device_kernelINS_4gemm6kernel13GemmUniversalIN4cute5tupleIJiiiiEEENS1_10collective13CollectiveMmaINS1_34MainloopSm90TmaGmmaWarpSpecializedILi4ENS5_IJNS4_1CILi1EEENSA_ILi2EEESB_EEENS1_35KernelTmaWarpSpecializedCooperativeEEENS5_IJNSA_ILi128EEENSA_ILi64EEESH_EEENS_6half_tENS5_IJlSB_lEEESJ_SK_NS4_8TiledMMAINS4_8MMA_AtomIJNS4_4SM904GMMA25MMA_64x64x16_F32F16F16_SSILNSO_5MajorE0ELSQ_0ELNSO_7ScaleInE1ELSR_1EEEEEENS4_6LayoutINS5_IJSC_SB_SB_EEENS5_IJSB_NSA_ILi0EEESW_EEEEENS5_IJNS4_10UnderscoreESZ_SZ_EEEEENS4_23SM90_TMA_LOAD_MULTICASTENS4_14ComposedLayoutINS4_7SwizzleILi3ELi4ELi3EEENS4_18smem_ptr_flag_bitsILi16EEENSU_INS5_IJNSA_ILi8EEESH_EEENS5_IJSH_SB_EEEEEEEvNS4_8identityENS4_13SM90_TMA_LOADES1C_vS1D_EENS_8epilogue10collective6detail29Sm90TmaWarpSpecializedAdapterINS1H_15DefaultEpilogueISJ_SK_SK_NS1G_6thread17LinearCombinationISJ_Li1EffLNS1L_9ScaleType4KindE0ELNS_15FloatRoundStyleE2ESJ_EENS1_15EpilogueDefaultEEEEEvvEEEEvNT_6ParamsE --------------------------
	.section	.text._ZN7cutlass13device_kernelINS_4gemm6kernel13GemmUniversalIN4cute5tupleIJiiiiEEENS1_10collective13CollectiveMmaINS1_34MainloopSm90TmaGmmaWarpSpecializedILi4ENS5_IJNS4_1CILi1EEENSA_ILi2EEESB_EEENS1_35KernelTmaWarpSpecializedCooperativeEEENS5_IJNSA_ILi128EEENSA_ILi64EEESH_EEENS_6half_tENS5_IJlSB_lEEESJ_SK_NS4_8TiledMMAINS4_8MMA_AtomIJNS4_4SM904GMMA25MMA_64x64x16_F32F16F16_SSILNSO_5MajorE0ELSQ_0ELNSO_7ScaleInE1ELSR_1EEEEEENS4_6LayoutINS5_IJSC_SB_SB_EEENS5_IJSB_NSA_ILi0EEESW_EEEEENS5_IJNS4_10UnderscoreESZ_SZ_EEEEENS4_23SM90_TMA_LOAD_MULTICASTENS4_14ComposedLayoutINS4_7SwizzleILi3ELi4ELi3EEENS4_18smem_ptr_flag_bitsILi16EEENSU_INS5_IJNSA_ILi8EEESH_EEENS5_IJSH_SB_EEEEEEEvNS4_8identityENS4_13SM90_TMA_LOADES1C_vS1D_EENS_8epilogue10collective6detail29Sm90TmaWarpSpecializedAdapterINS1H_15DefaultEpilogueISJ_SK_SK_NS1G_6thread17LinearCombinationISJ_Li1EffLNS1L_9ScaleType4KindE0ELNS_15FloatRoundStyleE2ESJ_EENS1_15EpilogueDefaultEEEEEvvEEEEvNT_6ParamsE,"ax",@progbits
	.align	128
.text._ZN7cutlass13device_kernelINS_4gemm6kernel13GemmUniversalIN4cute5tupleIJiiiiEEENS1_10collective13CollectiveMmaINS1_34MainloopSm90TmaGmmaWarpSpecializedILi4ENS5_IJNS4_1CILi1EEENSA_ILi2EEESB_EEENS1_35KernelTmaWarpSpecializedCooperativeEEENS5_IJNSA_ILi128EEENSA_ILi64EEESH_EEENS_6half_tENS5_IJlSB_lEEESJ_SK_NS4_8TiledMMAINS4_8MMA_AtomIJNS4_4SM904GMMA25MMA_64x64x16_F32F16F16_SSILNSO_5MajorE0ELSQ_0ELNSO_7ScaleInE1ELSR_1EEEEEENS4_6LayoutINS5_IJSC_SB_SB_EEENS5_IJSB_NSA_ILi0EEESW_EEEEENS5_IJNS4_10UnderscoreESZ_SZ_EEEEENS4_23SM90_TMA_LOAD_MULTICASTENS4_14ComposedLayoutINS4_7SwizzleILi3ELi4ELi3EEENS4_18smem_ptr_flag_bitsILi16EEENSU_INS5_IJNSA_ILi8EEESH_EEENS5_IJSH_SB_EEEEEEEvNS4_8identityENS4_13SM90_TMA_LOADES1C_vS1D_EENS_8epilogue10collective6detail29Sm90TmaWarpSpecializedAdapterINS1H_15DefaultEpilogueISJ_SK_SK_NS1G_6thread17LinearCombinationISJ_Li1EffLNS1L_9ScaleType4KindE0ELNS_15FloatRoundStyleE2ESJ_EENS1_15EpilogueDefaultEEEEEvvEEEEvNT_6ParamsE:
        .type           _ZN7cutlass13device_kernelINS_4gemm6kernel13GemmUniversalIN4cute5tupleIJiiiiEEENS1_10collective13CollectiveMmaINS1_34MainloopSm90TmaGmmaWarpSpecializedILi4ENS5_IJNS4_1CILi1EEENSA_ILi2EEESB_EEENS1_35KernelTmaWarpSpecializedCooperativeEEENS5_IJNSA_ILi128EEENSA_ILi64EEESH_EEENS_6half_tENS5_IJlSB_lEEESJ_SK_NS4_8TiledMMAINS4_8MMA_AtomIJNS4_4SM904GMMA25MMA_64x64x16_F32F16F16_SSILNSO_5MajorE0ELSQ_0ELNSO_7ScaleInE1ELSR_1EEEEEENS4_6LayoutINS5_IJSC_SB_SB_EEENS5_IJSB_NSA_ILi0EEESW_EEEEENS5_IJNS4_10UnderscoreESZ_SZ_EEEEENS4_23SM90_TMA_LOAD_MULTICASTENS4_14ComposedLayoutINS4_7SwizzleILi3ELi4ELi3EEENS4_18smem_ptr_flag_bitsILi16EEENSU_INS5_IJNSA_ILi8EEESH_EEENS5_IJSH_SB_EEEEEEEvNS4_8identityENS4_13SM90_TMA_LOADES1C_vS1D_EENS_8epilogue10collective6detail29Sm90TmaWarpSpecializedAdapterINS1H_15DefaultEpilogueISJ_SK_SK_NS1G_6thread17LinearCombinationISJ_Li1EffLNS1L_9ScaleType4KindE0ELNS_15FloatRoundStyleE2ESJ_EENS1_15EpilogueDefaultEEEEEvvEEEEvNT_6ParamsE,@function
        .size           _ZN7cutlass13device_kernelINS_4gemm6kernel13GemmUniversalIN4cute5tupleIJiiiiEEENS1_10collective13CollectiveMmaINS1_34MainloopSm90TmaGmmaWarpSpecializedILi4ENS5_IJNS4_1CILi1EEENSA_ILi2EEESB_EEENS1_35KernelTmaWarpSpecializedCooperativeEEENS5_IJNSA_ILi128EEENSA_ILi64EEESH_EEENS_6half_tENS5_IJlSB_lEEESJ_SK_NS4_8TiledMMAINS4_8MMA_AtomIJNS4_4SM904GMMA25MMA_64x64x16_F32F16F16_SSILNSO_5MajorE0ELSQ_0ELNSO_7ScaleInE1ELSR_1EEEEEENS4_6LayoutINS5_IJSC_SB_SB_EEENS5_IJSB_NSA_ILi0EEESW_EEEEENS5_IJNS4_10UnderscoreESZ_SZ_EEEEENS4_23SM90_TMA_LOAD_MULTICASTENS4_14ComposedLayoutINS4_7SwizzleILi3ELi4ELi3EEENS4_18smem_ptr_flag_bitsILi16EEENSU_INS5_IJNSA_ILi8EEESH_EEENS5_IJSH_SB_EEEEEEEvNS4_8identityENS4_13SM90_TMA_LOADES1C_vS1D_EENS_8epilogue10collective6detail29Sm90TmaWarpSpecializedAdapterINS1H_15DefaultEpilogueISJ_SK_SK_NS1G_6thread17LinearCombinationISJ_Li1EffLNS1L_9ScaleType4KindE0ELNS_15FloatRoundStyleE2ESJ_EENS1_15EpilogueDefaultEEEEEvvEEEEvNT_6ParamsE,(.L_x_133 - _ZN7cutlass13device_kernelINS_4gemm6kernel13GemmUniversalIN4cute5tupleIJiiiiEEENS1_10collective13CollectiveMmaINS1_34MainloopSm90TmaGmmaWarpSpecializedILi4ENS5_IJNS4_1CILi1EEENSA_ILi2EEESB_EEENS1_35KernelTmaWarpSpecializedCooperativeEEENS5_IJNSA_ILi128EEENSA_ILi64EEESH_EEENS_6half_tENS5_IJlSB_lEEESJ_SK_NS4_8TiledMMAINS4_8MMA_AtomIJNS4_4SM904GMMA25MMA_64x64x16_F32F16F16_SSILNSO_5MajorE0ELSQ_0ELNSO_7ScaleInE1ELSR_1EEEEEENS4_6LayoutINS5_IJSC_SB_SB_EEENS5_IJSB_NSA_ILi0EEESW_EEEEENS5_IJNS4_10UnderscoreESZ_SZ_EEEEENS4_23SM90_TMA_LOAD_MULTICASTENS4_14ComposedLayoutINS4_7SwizzleILi3ELi4ELi3EEENS4_18smem_ptr_flag_bitsILi16EEENSU_INS5_IJNSA_ILi8EEESH_EEENS5_IJSH_SB_EEEEEEEvNS4_8identityENS4_13SM90_TMA_LOADES1C_vS1D_EENS_8epilogue10collective6detail29Sm90TmaWarpSpecializedAdapterINS1H_15DefaultEpilogueISJ_SK_SK_NS1G_6thread17LinearCombinationISJ_Li1EffLNS1L_9ScaleType4KindE0ELNS_15FloatRoundStyleE2ESJ_EENS1_15EpilogueDefaultEEEEEvvEEEEvNT_6ParamsE)
        .other          _ZN7cutlass13device_kernelINS_4gemm6kernel13GemmUniversalIN4cute5tupleIJiiiiEEENS1_10collective13CollectiveMmaINS1_34MainloopSm90TmaGmmaWarpSpecializedILi4ENS5_IJNS4_1CILi1EEENSA_ILi2EEESB_EEENS1_35KernelTmaWarpSpecializedCooperativeEEENS5_IJNSA_ILi128EEENSA_ILi64EEESH_EEENS_6half_tENS5_IJlSB_lEEESJ_SK_NS4_8TiledMMAINS4_8MMA_AtomIJNS4_4SM904GMMA25MMA_64x64x16_F32F16F16_SSILNSO_5MajorE0ELSQ_0ELNSO_7ScaleInE1ELSR_1EEEEEENS4_6LayoutINS5_IJSC_SB_SB_EEENS5_IJSB_NSA_ILi0EEESW_EEEEENS5_IJNS4_10UnderscoreESZ_SZ_EEEEENS4_23SM90_TMA_LOAD_MULTICASTENS4_14ComposedLayoutINS4_7SwizzleILi3ELi4ELi3EEENS4_18smem_ptr_flag_bitsILi16EEENSU_INS5_IJNSA_ILi8EEESH_EEENS5_IJSH_SB_EEEEEEEvNS4_8identityENS4_13SM90_TMA_LOADES1C_vS1D_EENS_8epilogue10collective6detail29Sm90TmaWarpSpecializedAdapterINS1H_15DefaultEpilogueISJ_SK_SK_NS1G_6thread17LinearCombinationISJ_Li1EffLNS1L_9ScaleType4KindE0ELNS_15FloatRoundStyleE2ESJ_EENS1_15EpilogueDefaultEEEEEvvEEEEvNT_6ParamsE,@"STO_CUDA_ENTRY STV_DEFAULT"
_ZN7cutlass13device_kernelINS_4gemm6kernel13GemmUniversalIN4cute5tupleIJiiiiEEENS1_10collective13CollectiveMmaINS1_34MainloopSm90TmaGmmaWarpSpecializedILi4ENS5_IJNS4_1CILi1EEENSA_ILi2EEESB_EEENS1_35KernelTmaWarpSpecializedCooperativeEEENS5_IJNSA_ILi128EEENSA_ILi64EEESH_EEENS_6half_tENS5_IJlSB_lEEESJ_SK_NS4_8TiledMMAINS4_8MMA_AtomIJNS4_4SM904GMMA25MMA_64x64x16_F32F16F16_SSILNSO_5MajorE0ELSQ_0ELNSO_7ScaleInE1ELSR_1EEEEEENS4_6LayoutINS5_IJSC_SB_SB_EEENS5_IJSB_NSA_ILi0EEESW_EEEEENS5_IJNS4_10UnderscoreESZ_SZ_EEEEENS4_23SM90_TMA_LOAD_MULTICASTENS4_14ComposedLayoutINS4_7SwizzleILi3ELi4ELi3EEENS4_18smem_ptr_flag_bitsILi16EEENSU_INS5_IJNSA_ILi8EEESH_EEENS5_IJSH_SB_EEEEEEEvNS4_8identityENS4_13SM90_TMA_LOADES1C_vS1D_EENS_8epilogue10collective6detail29Sm90TmaWarpSpecializedAdapterINS1H_15DefaultEpilogueISJ_SK_SK_NS1G_6thread17LinearCombinationISJ_Li1EffLNS1L_9ScaleType4KindE0ELNS_15FloatRoundStyleE2ESJ_EENS1_15EpilogueDefaultEEEEEvvEEEEvNT_6ParamsE:
[----:B------:R-:W0:Y:S01]  /*0000*/  LDC R1, c[0x0][0x28] ;  /* 0x00000a00ff017b82 */ /* 0x000e220000000800 */
[----:B------:R-:W1:Y:S01]  /*0010*/  S2R R18, SR_TID.X ;  /* 0x0000000000127919 */ /* 0x000e620000002100 */
[----:B------:R-:W-:Y:S01]  /*0020*/  ELECT P0, URZ, PT ;  /* 0x00000000003f782f */ /* 0x000fe20003800000 */
[----:B------:R-:W-:Y:S01]  /*0030*/  BSSY B0, `(.L_x_0) ;  /* 0x000000f000007945 */ /* 0x000fe20003800000 */
[--C-:B-1----:R-:W-:Y:S02]  /*0040*/  SHF.R.U32.HI R0, RZ, 0x5, R18.reuse ;  /* 0x00000005ff007819 */ /* 0x102fe40000011612 */
[----:B------:R-:W-:-:S03]  /*0050*/  SHF.R.U32.HI R3, RZ, 0x7, R18 ;  /* 0x00000007ff037819 */ /* 0x000fc60000011612 */
[----:B------:R-:W1:Y:S04]  /*0060*/  SHFL.IDX PT, R2, R0, RZ, 0x1f ;  /* 0x00001fff00027589 */ /* 0x000e6800000e0000 */
[----:B------:R2:W3:Y:S01]  /*0070*/  SHFL.IDX PT, R5, R3, RZ, 0x1f ;  /* 0x00001fff03057589 */ /* 0x0004e200000e0000 */
[----:B-1----:R-:W-:-:S13]  /*0080*/  ISETP.NE.OR P0, PT, R2, RZ, !P0 ;  /* 0x000000ff0200720c */ /* 0x002fda0004705670 */
[----:B0-23--:R-:W-:Y:S05]  /*0090*/  @P0 BRA `(.L_x_1) ;  /* 0x0000000000200947 */ /* 0x00dfea0003800000 */
[----:B------:R-:W-:Y:S02]  /*00a0*/  ULDC.64 UR4, c[0x0][0x198] ;  /* 0x0000660000047ab9 */ /* 0x000fe40000000a00 */
[----:B------:R-:W-:Y:S02]  /*00b0*/  UIADD3 UR6, UP0, UR4, 0xf0, URZ ;  /* 0x000000f004067890 */ /* 0x000fe4000ff1e03f */
[----:B------:R-:W-:Y:S02]  /*00c0*/  UIADD3 UR4, UP1, UR4, 0x1f0, URZ ;  /* 0x000001f004047890 */ /* 0x000fe4000ff3e03f */
[----:B------:R-:W-:Y:S02]  /*00d0*/  UIADD3.X UR7, URZ, UR5, URZ, UP0, !UPT ;  /* 0x000000053f077290 */ /* 0x000fe400087fe43f */
[----:B------:R-:W-:-:S07]  /*00e0*/  UIADD3.X UR5, URZ, UR5, URZ, UP1, !UPT ;  /* 0x000000053f057290 */ /* 0x000fce0008ffe43f */
[----:B------:R0:W-:Y:S02]  /*00f0*/  UTMACCTL.PF [UR6] ;  /* 0x00000000060079b9 */ /* 0x0001e40008040000 */
[----:B------:R0:W-:Y:S02]  /*0100*/  UTMACCTL.PF [UR4] ;  /* 0x00000000040079b9 */ /* 0x0001e40008040000 */
[----:B0-----:R-:W-:Y:S01]  /*0110*/  NOP ;  /* 0x0000000000007918 */ /* 0x001fe20000000000 */
.L_x_1:
[----:B------:R-:W-:Y:S05]  /*0120*/  BSYNC B0 ;  /* 0x0000000000007941 */ /* 0x000fea0003800000 */
.L_x_0:
[----:B------:R-:W0:Y:S02]  /*0130*/  SHFL.IDX PT, R3, R0, RZ, 0x1f ;  /* 0x00001fff00037589 */ /* 0x000e2400000e0000 */
[----:B0-----:R-:W-:-:S13]  /*0140*/  ISETP.NE.AND P0, PT, R3, RZ, PT ;  /* 0x000000ff0300720c */ /* 0x001fda0003f05270 */
[----:B------:R-:W-:Y:S05]  /*0150*/  @P0 BRA `(.L_x_2) ;  /* 0x0000000000580947 */ /* 0x000fea0003800000 */
[----:B------:R-:W0:Y:S01]  /*0160*/  S2UR UR8, SR_CgaCtaId ;  /* 0x00000000000879c3 */ /* 0x000e220000008800 */
[----:B------:R-:W-:Y:S01]  /*0170*/  UMOV UR4, 0x400 ;  /* 0x0000040000047882 */ /* 0x000fe20000000000 */
[----:B------:R-:W-:Y:S01]  /*0180*/  UMOV UR5, 0x1 ;  /* 0x0000000100057882 */ /* 0x000fe20000000000 */
[----:B------:R-:W-:Y:S01]  /*0190*/  UMOV UR6, 0x4 ;  /* 0x0000000400067882 */ /* 0x000fe20000000000 */
[----:B------:R-:W-:Y:S01]  /*01a0*/  ELECT P0, URZ, PT ;  /* 0x00000000003f782f */ /* 0x000fe20003800000 */
[----:B------:R-:W-:-:S04]  /*01b0*/  UIADD3 UR6, -UR6, 0x100000, URZ ;  /* 0x0010000006067890 */ /* 0x000fc8000fffe13f */
[----:B------:R-:W-:Y:S02]  /*01c0*/  USHF.L.U32 UR7, UR6, 0xb, URZ ;  /* 0x0000000b06077899 */ /* 0x000fe4000800063f */
[----:B------:R-:W-:Y:S02]  /*01d0*/  USHF.L.U32 UR6, UR6, 0x1, URZ ;  /* 0x0000000106067899 */ /* 0x000fe4000800063f */
[----:B0-----:R-:W-:Y:S02]  /*01e0*/  ULEA UR8, UR8, UR4, 0x18 ;  /* 0x0000000408087291 */ /* 0x001fe4000f8ec03f */
[----:B------:R-:W-:-:S04]  /*01f0*/  UIADD3 UR4, -UR5, 0x100000, URZ ;  /* 0x0010000005047890 */ /* 0x000fc8000fffe13f */
[----:B------:R-:W-:Y:S02]  /*0200*/  USHF.L.U32 UR5, UR4, 0xb, URZ ;  /* 0x0000000b04057899 */ /* 0x000fe4000800063f */
[----:B------:R-:W-:Y:S01]  /*0210*/  USHF.L.U32 UR4, UR4, 0x1, URZ ;  /* 0x0000000104047899 */ /* 0x000fe2000800063f */
[----:B------:R-:W0:Y:S11]  /*0220*/  FENCE.VIEW.ASYNC.S ;  /* 0x00000000000073c6 */ /* 0x000e360000000000 */
[----:B0-----:R0:W1:Y:S01]  /*0230*/  SYNCS.EXCH.64 URZ, [UR8], UR4 ;  /* 0x00000004083f75b2 */ /* 0x0010620008000100 */
[----:B------:R0:W2:Y:S01]  /*0240*/  SYNCS.EXCH.64 URZ, [UR8+0x20], UR6 ;  /* 0x00002006083f75b2 */ /* 0x0000a20008000100 */
[----:B------:R0:W3:Y:S01]  /*0250*/  SYNCS.EXCH.64 URZ, [UR8+0x8], UR4 ;  /* 0x00000804083f75b2 */ /* 0x0000e20008000100 */
[----:B------:R0:W4:Y:S01]  /*0260*/  SYNCS.EXCH.64 URZ, [UR8+0x28], UR6 ;  /* 0x00002806083f75b2 */ /* 0x0001220008000100 */
[----:B------:R0:W0:Y:S01]  /*0270*/  SYNCS.EXCH.64 URZ, [UR8+0x10], UR4 ;  /* 0x00001004083f75b2 */ /* 0x0000220008000100 */
[----:B------:R0:W0:Y:S01]  /*0280*/  SYNCS.EXCH.64 URZ, [UR8+0x30], UR6 ;  /* 0x00003006083f75b2 */ /* 0x0000220008000100 */
[----:B------:R0:W0:Y:S01]  /*0290*/  SYNCS.EXCH.64 URZ, [UR8+0x18], UR4 ;  /* 0x00001804083f75b2 */ /* 0x0000220008000100 */
[----:B------:R0:W0:Y:S01]  /*02a0*/  SYNCS.EXCH.64 URZ, [UR8+0x38], UR6 ;  /* 0x00003806083f75b2 */ /* 0x0000220008000100 */
[----:B------:R-:W-:Y:S01]  /*02b0*/  NOP ;  /* 0x0000000000007918 */ /* 0x000fe20000000000 */
.L_x_2:
[----:B------:R-:W-:Y:S01]  /*02c0*/  SHF.R.S32.HI R7, RZ, 0x1f, R18 ;  /* 0x0000001fff077819 */ /* 0x000fe20000011412 */
[----:B------:R-:W5:Y:S01]  /*02d0*/  SHFL.IDX PT, R0, R0, RZ, 0x1f ;  /* 0x00001fff00007589 */ /* 0x000f6200000e0000 */
[----:B0-----:R-:W0:Y:S01]  /*02e0*/  S2UR UR8, SR_CTAID.X ;  /* 0x00000000000879c3 */ /* 0x001e220000002500 */
[----:B------:R-:W-:Y:S02]  /*02f0*/  ELECT P0, URZ, PT ;  /* 0x00000000003f782f */ /* 0x000fe40003800000 */
[----:B------:R-:W-:Y:S01]  /*0300*/  LEA.HI R7, R7, R18, RZ, 0x7 ;  /* 0x0000001207077211 */ /* 0x000fe200078f38ff */
[----:B------:R-:W1:Y:S01]  /*0310*/  S2R R4, SR_CTAID.Y ;  /* 0x0000000000047919 */ /* 0x000e620000002600 */
[----:B------:R-:W-:Y:S01]  /*0320*/  ULDC UR4, c[0x0][0x154] ;  /* 0x0000550000047ab9 */ /* 0x000fe20000000800 */
[----:B------:R-:W-:Y:S01]  /*0330*/  NOP ;  /* 0x0000000000007918 */ /* 0x000fe20000000000 */
[----:B------:R-:W-:Y:S01]  /*0340*/  LOP3.LUT R7, R7, 0xffffff80, RZ, 0xc0, !PT ;  /* 0xffffff8007077812 */ /* 0x000fe200078ec0ff */
[----:B------:R-:W-:Y:S01]  /*0350*/  NOP ;  /* 0x0000000000007918 */ /* 0x000fe20000000000 */
[----:B------:R-:W2:Y:S03]  /*0360*/  LDC R12, c[0x0][0x140] ;  /* 0x00005000ff0c7b82 */ /* 0x000ea60000000800 */
[----:B------:R-:W-:-:S05]  /*0370*/  IMAD.IADD R7, R18, 0x1, -R7 ;  /* 0x0000000112077824 */ /* 0x000fca00078e0a07 */
[----:B------:R-:W-:Y:S02]  /*0380*/  SHF.R.S32.HI R6, RZ, 0x1f, R7 ;  /* 0x0000001fff067819 */ /* 0x000fe40000011407 */
[----:B------:R-:W-:Y:S02]  /*0390*/  LOP3.LUT P2, RZ, R7, 0x7, RZ, 0xc0, !PT ;  /* 0x0000000707ff7812 */ /* 0x000fe4000784c0ff */
[----:B------:R-:W-:Y:S02]  /*03a0*/  LEA.HI R6, R6, R7, RZ, 0x3 ;  /* 0x0000000706067211 */ /* 0x000fe400078f18ff */
[----:B-----5:R-:W-:Y:S02]  /*03b0*/  ISETP.NE.OR P0, PT, R0, RZ, !P0 ;  /* 0x000000ff0000720c */ /* 0x020fe40004705670 */
[--C-:B------:R-:W-:Y:S02]  /*03c0*/  SHF.R.S32.HI R0, RZ, 0x3, R6.reuse ;  /* 0x00000003ff007819 */ /* 0x100fe40000011406 */
[----:B------:R-:W-:-:S02]  /*03d0*/  SHF.R.S32.HI R9, RZ, 0x1f, R6 ;  /* 0x0000001fff097819 */ /* 0x000fc40000011406 */
[----:B------:R-:W-:Y:S02]  /*03e0*/  SHF.R.S32.HI R6, RZ, 0x1f, R3 ;  /* 0x0000001fff067819 */ /* 0x000fe40000011403 */
[----:B------:R-:W-:Y:S02]  /*03f0*/  LEA.HI R9, R9, R0, RZ, 0x2 ;  /* 0x0000000009097211 */ /* 0x000fe400078f10ff */
[----:B------:R-:W-:Y:S02]  /*0400*/  LEA.HI R6, R6, R3, RZ, 0x2 ;  /* 0x0000000306067211 */ /* 0x000fe400078f10ff */
[----:B-1----:R-:W-:Y:S01]  /*0410*/  I2FP.F32.U32 R8, R4 ;  /* 0x0000000400087245 */ /* 0x002fe20000201000 */
[----:B------:R-:W-:Y:S01]  /*0420*/  VOTEU.ALL UP0, P0 ;  /* 0x00000000003f7886 */ /* 0x000fe20000000000 */
[----:B------:R-:W-:Y:S01]  /*0430*/  LOP3.LUT R6, R6, 0x3ffffffc, RZ, 0xc0, !PT ;  /* 0x3ffffffc06067812 */ /* 0x000fe200078ec0ff */
[----:B------:R-:W-:Y:S01]  /*0440*/  VOTEU.ALL UP1, P0 ;  /* 0x00000000003f7886 */ /* 0x000fe20000020000 */
[----:B------:R-:W-:Y:S01]  /*0450*/  LOP3.LUT R9, R9, 0xfffffffc, RZ, 0xc0, !PT ;  /* 0xfffffffc09097812 */ /* 0x000fe200078ec0ff */
[----:B------:R-:W-:Y:S01]  /*0460*/  FMUL R10, R8, UR4 ;  /* 0x00000004080a7c20 */ /* 0x000fe20008400000 */
[----:B------:R-:W1:Y:S01]  /*0470*/  @!UP0 S2UR UR7, SR_CgaCtaId ;  /* 0x00000000000789c3 */ /* 0x000e620000008800 */
[----:B------:R-:W-:Y:S01]  /*0480*/  IMAD.IADD R11, R3, 0x1, -R6 ;  /* 0x00000001030b7824 */ /* 0x000fe200078e0a06 */
[----:B0-----:R-:W-:Y:S01]  /*0490*/  I2FP.F32.U32 R6, UR8 ;  /* 0x0000000800067c45 */ /* 0x001fe20008201000 */
[----:B------:R-:W-:Y:S01]  /*04a0*/  IMAD.IADD R0, R0, 0x1, -R9 ;  /* 0x0000000100007824 */ /* 0x000fe200078e0a09 */
[----:B------:R-:W-:Y:S01]  /*04b0*/  ULDC UR4, c[0x0][0x150] ;  /* 0x0000540000047ab9 */ /* 0x000fe20000000800 */
[----:B------:R-:W0:Y:S01]  /*04c0*/  F2I.U32.TRUNC.NTZ R10, R10 ;  /* 0x0000000a000a7305 */ /* 0x000e22000020f000 */
[----:B------:R-:W-:Y:S01]  /*04d0*/  SHF.R.S32.HI R3, RZ, 0x1f, R2 ;  /* 0x0000001fff037819 */ /* 0x000fe20000011402 */
[----:B------:R-:W-:Y:S01]  /*04e0*/  FMUL R6, R6, UR4 ;  /* 0x0000000406067c20 */ /* 0x000fe20008400000 */
[----:B------:R-:W5:Y:S01]  /*04f0*/  LDC R9, c[0x0][0x148] ;  /* 0x00005200ff097b82 */ /* 0x000f620000000800 */
[----:B------:R-:W-:Y:S01]  /*0500*/  IMAD R11, R11, 0x4, R0 ;  /* 0x000000040b0b7824 */ /* 0x000fe200078e0200 */
[----:B------:R-:W-:Y:S01]  /*0510*/  LEA.HI R3, R3, R2, RZ, 0x2 ;  /* 0x0000000203037211 */ /* 0x000fe200078f10ff */
[----:B------:R-:W-:Y:S01]  /*0520*/  UMOV UR4, 0x20 ;  /* 0x0000002000047882 */ /* 0x000fe20000000000 */
[----:B------:R-:W-:Y:S01]  /*0530*/  @!UP0 UMOV UR6, 0x400 ;  /* 0x0000040000068882 */ /* 0x000fe20000000000 */
[----:B------:R-:W3:Y:S01]  /*0540*/  F2I.U32.TRUNC.NTZ R6, R6 ;  /* 0x0000000600067305 */ /* 0x000ee2000020f000 */
[----:B------:R-:W-:Y:S01]  /*0550*/  LOP3.LUT R3, R3, 0xfffffffc, RZ, 0xc0, !PT ;  /* 0xfffffffc03037812 */ /* 0x000fe200078ec0ff */
[----:B------:R-:W-:Y:S01]  /*0560*/  IMAD.SHL.U32 R22, R11, 0x4, RZ ;  /* 0x000000040b167824 */ /* 0x000fe200078e00ff */
[----:B------:R-:W4:Y:S01]  /*0570*/  LDC R8, c[0x0][0x144] ;  /* 0x00005100ff087b82 */ /* 0x000f220000000800 */
[----:B------:R-:W-:-:S04]  /*0580*/  @!UP0 UIADD3 UR4, -UR4, 0x100000, URZ ;  /* 0x0010000004048890 */ /* 0x000fc8000fffe13f */
[----:B------:R-:W-:Y:S02]  /*0590*/  @!UP0 USHF.L.U32 UR5, UR4, 0xb, URZ ;  /* 0x0000000b04058899 */ /* 0x000fe4000800063f */
[----:B------:R-:W-:Y:S01]  /*05a0*/  @!UP0 USHF.L.U32 UR4, UR4, 0x1, URZ ;  /* 0x0000000104048899 */ /* 0x000fe2000800063f */
[----:B--2---:R-:W-:Y:S01]  /*05b0*/  ISETP.EQ.U32.AND P3, PT, R12, 0x1, PT ;  /* 0x000000010c00780c */ /* 0x004fe20003f62070 */
[----:B------:R-:W-:Y:S01]  /*05c0*/  IMAD.IADD R0, R2, 0x1, -R3 ;  /* 0x0000000102007824 */ /* 0x000fe200078e0a03 */
[----:B------:R-:W-:Y:S01]  /*05d0*/  LOP3.LUT R22, R11, 0xc, R22, 0x78, !PT ;  /* 0x0000000c0b167812 */ /* 0x000fe200078e7816 */
[----:B0-----:R-:W-:Y:S01]  /*05e0*/  IMAD.MOV R14, RZ, RZ, -R10 ;  /* 0x000000ffff0e7224 */ /* 0x001fe200078e0a0a */
[----:B-1----:R-:W-:Y:S02]  /*05f0*/  @!UP0 ULEA UR6, UR7, UR6, 0x18 ;  /* 0x0000000607068291 */ /* 0x002fe4000f8ec03f */
[----:B------:R-:W-:Y:S01]  /*0600*/  ISETP.NE.AND P1, PT, R0, 0x3, PT ;  /* 0x000000030000780c */ /* 0x000fe20003f25270 */
[----:B------:R-:W-:Y:S01]  /*0610*/  VOTEU.ALL UP0, P0 ;  /* 0x00000000003f7886 */ /* 0x000fe20000000000 */
[----:B------:R-:W-:Y:S01]  /*0620*/  ISETP.LT.U32.AND P0, PT, R22, 0x2, !P2 ;  /* 0x000000021600780c */ /* 0x000fe20005701070 */
[----:B---3--:R-:W-:Y:S01]  /*0630*/  IMAD.MOV R3, RZ, RZ, -R6 ;  /* 0x000000ffff037224 */ /* 0x008fe200078e0a06 */
[----:B------:R-:W-:-:S02]  /*0640*/  ISETP.EQ.OR P1, PT, R0, RZ, !P1 ;  /* 0x000000ff0000720c */ /* 0x000fc40004f22670 */
[----:B------:R-:W-:Y:S01]  /*0650*/  ISETP.NE.AND P2, PT, R5, RZ, PT ;  /* 0x000000ff0500720c */ /* 0x000fe20003f45270 */
[----:B-----5:R-:W-:Y:S01]  /*0660*/  IMAD R7, R9, R14, R4 ;  /* 0x0000000e09077224 */ /* 0x020fe200078e0204 */
[----:B------:R-:W-:Y:S01]  /*0670*/  ISETP.EQ.AND P1, PT, R5, RZ, P1 ;  /* 0x000000ff0500720c */ /* 0x000fe20000f22270 */
[----:B------:R-:W0:Y:S02]  /*0680*/  FENCE.VIEW.ASYNC.S ;  /* 0x00000000000073c6 */ /* 0x000e240000000000 */
[----:B0-----:R0:W1:Y:S01]  /*0690*/  @!UP0 SYNCS.EXCH.64 URZ, [UR6+0x50], UR4 ;  /* 0x00005004063f85b2 */ /* 0x0010620008000100 */
[----:B------:R-:W-:Y:S02]  /*06a0*/  ISETP.NE.AND P4, PT, R7, R22, PT ;  /* 0x000000160700720c */ /* 0x000fe40003f85270 */
[----:B------:R-:W-:Y:S01]  /*06b0*/  SEL R19, RZ, 0x1, !P1 ;  /* 0x00000001ff137807 */ /* 0x000fe20004800000 */
[----:B----4-:R-:W-:Y:S02]  /*06c0*/  IMAD R3, R8, R3, UR8 ;  /* 0x0000000808037e24 */ /* 0x010fe4000f8e0203 */
[----:B------:R-:W-:-:S03]  /*06d0*/  VIADD R8, R5, 0xffffffff ;  /* 0xffffffff05087836 */ /* 0x000fc60000000000 */
[----:B------:R-:W-:Y:S02]  /*06e0*/  ISETP.EQ.OR P4, PT, R3, RZ, !P4 ;  /* 0x000000ff0300720c */ /* 0x000fe40006782670 */
[----:B------:R-:W-:Y:S02]  /*06f0*/  ISETP.GE.U32.AND P5, PT, R8, 0x2, PT ;  /* 0x000000020800780c */ /* 0x000fe40003fa6070 */
[----:B------:R-:W-:Y:S02]  /*0700*/  PLOP3.LUT P0, PT, P0, P4, PT, 0x80, 0x0 ;  /* 0x000000000000781c */ /* 0x000fe40000709070 */
[----:B------:R-:W-:Y:S01]  /*0710*/  SEL R19, R19, 0x2, P5 ;  /* 0x0000000213137807 */ /* 0x000fe20002800000 */
[----:B------:R0:W2:Y:S01]  /*0720*/  @!UP1 SYNCS.EXCH.64 URZ, [UR6+0x58], UR4 ;  /* 0x00005804063f95b2 */ /* 0x0000a20008000100 */
[----:B------:R-:W-:Y:S01]  /*0730*/  P2R R58, PR, RZ, 0x1 ;  /* 0x00000001ff3a7803 */ /* 0x000fe20000000000 */
[----:B------:R-:W-:Y:S01]  /*0740*/  NOP ;  /* 0x0000000000007918 */ /* 0x000fe20000000000 */
[----:B------:R-:W-:Y:S07]  /*0750*/  @!P3 BRA `(.L_x_3) ;  /* 0x000000000008b947 */ /* 0x000fee0003800000 */
[----:B-12---:R-:W-:Y:S01]  /*0760*/  UCGABAR_ARV ;  /* 0x00000000000079c7 */ /* 0x006fe20008000000 */
[----:B------:R-:W-:Y:S05]  /*0770*/  BRA `(.L_x_4) ;  /* 0x0000000000047947 */ /* 0x000fea0003800000 */
.L_x_3:
[----:B-12---:R-:W-:Y:S01]  /*0780*/  NOP ;  /* 0x0000000000007918 */ /* 0x006fe20000000000 */
.L_x_4:
[----:B------:R-:W1:Y:S01]  /*0790*/  LDC R2, c[0x0][0x65c] ;  /* 0x00019700ff027b82 */ /* 0x000e620000000800 */
[----:B------:R-:W-:Y:S02]  /*07a0*/  IMAD.U32 R6, RZ, RZ, UR8 ;  /* 0x00000008ff067e24 */ /* 0x000fe4000f8e00ff */
[----:B------:R-:W-:Y:S01]  /*07b0*/  IMAD.MOV.U32 R7, RZ, RZ, RZ ;  /* 0x000000ffff077224 */ /* 0x000fe200078e00ff */
[----:B-1----:R-:W-:-:S04]  /*07c0*/  ISETP.NE.AND P1, PT, R2, 0x1, PT ;  /* 0x000000010200780c */ /* 0x002fc80003f25270 */
[----:B------:R-:W-:-:S09]  /*07d0*/  P2R R5, PR, RZ, 0x2 ;  /* 0x00000002ff057803 */ /* 0x000fd20000000000 */
[----:B------:R-:W1:Y:S01]  /*07e0*/  @P1 LDC R17, c[0x0][0x10] ;  /* 0x00000400ff111b82 */ /* 0x000e620000000800 */
[----:B------:R-:W-:Y:S02]  /*07f0*/  @P1 IMAD.MOV.U32 R5, RZ, RZ, RZ ;  /* 0x000000ffff051224 */ /* 0x000fe400078e00ff */
[----:B------:R-:W-:-:S05]  /*0800*/  @P1 IMAD.MOV.U32 R13, RZ, RZ, RZ ;  /* 0x000000ffff0d1224 */ /* 0x000fca00078e00ff */
[----:B------:R-:W2:Y:S01]  /*0810*/  @!P1 LDC R11, c[0x0][0xc] ;  /* 0x00000300ff0b9b82 */ /* 0x000ea20000000800 */
[----:B-1----:R-:W-:-:S04]  /*0820*/  @P1 IMAD.WIDE.U32 R16, R17, UR8, R4 ;  /* 0x0000000811101c25 */ /* 0x002fc8000f8e0004 */
[----:B------:R-:W-:Y:S02]  /*0830*/  @P1 IMAD.IADD R17, R17, 0x1, R13 ;  /* 0x0000000111111824 */ /* 0x000fe400078e020d */
[----:B--2---:R-:W-:-:S04]  /*0840*/  @!P1 IMAD.WIDE.U32 R6, R4, R11, R6 ;  /* 0x0000000b04069225 */ /* 0x004fc800078e0006 */
[----:B------:R-:W-:Y:S02]  /*0850*/  @!P1 IMAD.MOV.U32 R16, RZ, RZ, R6 ;  /* 0x000000ffff109224 */ /* 0x000fe400078e0006 */
[----:B------:R-:W-:Y:S01]  /*0860*/  @!P1 IMAD.MOV.U32 R17, RZ, RZ, R7 ;  /* 0x000000ffff119224 */ /* 0x000fe200078e0007 */
[----:B------:R-:W-:Y:S06]  /*0870*/  @!P3 BRA `(.L_x_5) ;  /* 0x00000000000cb947 */ /* 0x000fec0003800000 */
[----:B------:R-:W-:Y:S01]  /*0880*/  UCGABAR_WAIT ;  /* 0x0000000000007dc7 */ /* 0x000fe20008000000 */
[----:B------:R-:W-:Y:S01]  /*0890*/  CCTL.IVALL ;  /* 0x00000000ff00798f */ /* 0x000fe20002000000 */
[----:B------:R-:W-:Y:S05]  /*08a0*/  BRA `(.L_x_6) ;  /* 0x0000000000047947 */ /* 0x000fea0003800000 */
.L_x_5:
[----:B------:R-:W-:Y:S06]  /*08b0*/  BAR.SYNC.DEFER_BLOCKING 0x0 ;  /* 0x0000000000007b1d */ /* 0x000fec0000010000 */
.L_x_6:
[----:B------:R-:W-:Y:S05]  /*08c0*/  @!P2 BRA `(.L_x_7) ;  /* 0x0000003c00f8a947 */ /* 0x000fea0003800000 */
[----:B------:R-:W-:-:S13]  /*08d0*/  ISETP.GT.U32.AND P0, PT, R8, 0x1, PT ;  /* 0x000000010800780c */ /* 0x000fda0003f04070 */
[----:B0-----:R-:W-:Y:S05]  /*08e0*/  @P0 EXIT ;  /* 0x000000000000094d */ /* 0x001fea0003800000 */
[----:B------:R-:W-:Y:S01]  /*08f0*/  ULDC.64 UR4, c[0x0][0x650] ;  /* 0x0001940000047ab9 */ /* 0x000fe20000000a00 */
[----:B------:R-:W-:Y:S01]  /*0900*/  PRMT R0, RZ, 0x7610, R0 ;  /* 0x00007610ff007816 */ /* 0x000fe20000000000 */
[----:B------:R-:W-:Y:S01]  /*0910*/  IMAD.MOV.U32 R60, RZ, RZ, -0x1 ;  /* 0xffffffffff3c7424 */ /* 0x000fe200078e00ff */
[----:B------:R-:W-:Y:S01]  /*0920*/  ISETP.GE.U32.AND P0, PT, R16, UR4, PT ;  /* 0x0000000410007c0c */ /* 0x000fe2000bf06070 */
[----:B------:R-:W-:Y:S02]  /*0930*/  IMAD.MOV.U32 R61, RZ, RZ, -0x1 ;  /* 0xffffffffff3d7424 */ /* 0x000fe400078e00ff */
[----:B------:R-:W-:Y:S01]  /*0940*/  IMAD.MOV.U32 R57, RZ, RZ, -0x1 ;  /* 0xffffffffff397424 */ /* 0x000fe200078e00ff */
[----:B------:R-:W-:-:S13]  /*0950*/  ISETP.GE.U32.AND.EX P0, PT, R17, UR5, PT, P0 ;  /* 0x0000000511007c0c */ /* 0x000fda000bf06100 */
[----:B------:R-:W-:Y:S05]  /*0960*/  @P0 BRA `(.L_x_8) ;  /* 0x0000000400280947 */ /* 0x000fea0003800000 */
[----:B------:R-:W0:Y:S01]  /*0970*/  LDC.64 R20, c[0x0][0x628] ;  /* 0x00018a00ff147b82 */ /* 0x000e220000000a00 */
[----:B------:R-:W-:Y:S02]  /*0980*/  IMAD.MOV.U32 R6, RZ, RZ, R16 ;  /* 0x000000ffff067224 */ /* 0x000fe400078e0010 */
[----:B------:R-:W-:-:S05]  /*0990*/  IMAD.MOV.U32 R7, RZ, RZ, R17 ;  /* 0x000000ffff077224 */ /* 0x000fca00078e0011 */
[----:B------:R-:W1:Y:S08]  /*09a0*/  LDC R0, c[0x0][0x630] ;  /* 0x00018c00ff007b82 */ /* 0x000e700000000800 */
[----:B------:R-:W2:Y:S01]  /*09b0*/  LDC.64 R24, c[0x0][0x620] ;  /* 0x00018800ff187b82 */ /* 0x000ea20000000a00 */
[----:B0-----:R-:W-:-:S04]  /*09c0*/  ISETP.NE.U32.AND P0, PT, R20, RZ, PT ;  /* 0x000000ff1400720c */ /* 0x001fc80003f05070 */
[----:B------:R-:W-:-:S13]  /*09d0*/  ISETP.NE.AND.EX P0, PT, R21, RZ, PT, P0 ;  /* 0x000000ff1500720c */ /* 0x000fda0003f05300 */
[----:B-12---:R-:W-:Y:S05]  /*09e0*/  @!P0 BRA `(.L_x_9) ;  /* 0x0000000000288947 */ /* 0x006fea0003800000 */
[----:B------:R-:W0:Y:S02]  /*09f0*/  LDC R13, c[0x0][0x634] ;  /* 0x00018d00ff0d7b82 */ /* 0x000e240000000800 */
[----:B0-----:R-:W-:-:S05]  /*0a00*/  IADD3 R13, P0, R16, R13, RZ ;  /* 0x0000000d100d7210 */ /* 0x001fca0007f1e0ff */
[----:B------:R-:W-:-:S04]  /*0a10*/  IMAD.X R15, RZ, RZ, R17, P0 ;  /* 0x000000ffff0f7224 */ /* 0x000fc800000e0611 */
[----:B------:R-:W-:-:S04]  /*0a20*/  IMAD.WIDE.U32 R6, R15, R20, RZ ;  /* 0x000000140f067225 */ /* 0x000fc800078e00ff */
[----:B------:R-:W-:-:S04]  /*0a30*/  IMAD.WIDE.U32 R10, P0, R13, R21, R6 ;  /* 0x000000150d0a7225 */ /* 0x000fc80007800006 */
[----:B------:R-:W-:-:S04]  /*0a40*/  IMAD.WIDE.U32 R6, R13, R20, RZ ;  /* 0x000000140d067225 */ /* 0x000fc800078e00ff */
[----:B------:R-:W-:Y:S01]  /*0a50*/  IMAD.X R13, RZ, RZ, RZ, P0 ;  /* 0x000000ffff0d7224 */ /* 0x000fe200000e06ff */
[----:B------:R-:W-:Y:S01]  /*0a60*/  IADD3 RZ, P0, R7, R10, RZ ;  /* 0x0000000a07ff7210 */ /* 0x000fe20007f1e0ff */
[----:B------:R-:W-:-:S04]  /*0a70*/  IMAD.MOV.U32 R12, RZ, RZ, R11 ;  /* 0x000000ffff0c7224 */ /* 0x000fc800078e000b */
[----:B------:R-:W-:-:S08]  /*0a80*/  IMAD.WIDE.U32.X R6, R15, R21, R12, P0 ;  /* 0x000000150f067225 */ /* 0x000fd000000e040c */
.L_x_9:
[----:B------:R-:W0:Y:S01]  /*0a90*/  LDC.64 R20, c[0x0][0x640] ;  /* 0x00019000ff147b82 */ /* 0x000e220000000a00 */
[--C-:B------:R-:W-:Y:S01]  /*0aa0*/  SHF.R.U64 R57, R6, R0, R7.reuse ;  /* 0x0000000006397219 */ /* 0x100fe20000001207 */
[----:B------:R-:W-:Y:S01]  /*0ab0*/  IMAD R28, R9, R14, R4 ;  /* 0x0000000e091c7224 */ /* 0x000fe200078e0204 */
[----:B------:R-:W-:Y:S02]  /*0ac0*/  SHF.R.U32.HI R0, RZ, R0, R7 ;  /* 0x00000000ff007219 */ /* 0x000fe40000011607 */
[----:B------:R-:W-:-:S03]  /*0ad0*/  IADD3 R5, P0, RZ, -R57, RZ ;  /* 0x80000039ff057210 */ /* 0x000fc60007f1e0ff */
[----:B------:R-:W1:Y:S02]  /*0ae0*/  LDC R8, c[0x0][0x618] ;  /* 0x00018600ff087b82 */ /* 0x000e640000000800 */
[----:B------:R-:W-:-:S04]  /*0af0*/  IMAD.X R7, RZ, RZ, ~R0, P0 ;  /* 0x000000ffff077224 */ /* 0x000fc800000e0e00 */
[-C--:B------:R-:W-:Y:S02]  /*0b00*/  IMAD R0, R7, R24.reuse, RZ ;  /* 0x0000001807007224 */ /* 0x080fe400078e02ff */
[----:B------:R-:W2:Y:S01]  /*0b10*/  LDC R11, c[0x0][0x608] ;  /* 0x00018200ff0b7b82 */ /* 0x000ea20000000800 */
[----:B------:R-:W-:-:S04]  /*0b20*/  IMAD.WIDE.U32 R6, R5, R24, R16 ;  /* 0x0000001805067225 */ /* 0x000fc800078e0010 */
[----:B------:R-:W-:Y:S02]  /*0b30*/  IMAD R5, R5, R25, R0 ;  /* 0x0000001905057224 */ /* 0x000fe400078e0200 */
[----:B------:R-:W-:Y:S01]  /*0b40*/  IMAD.MOV.U32 R25, RZ, RZ, 0x1 ;  /* 0x00000001ff197424 */ /* 0x000fe200078e00ff */
[----:B------:R-:W3:Y:S01]  /*0b50*/  LDC R12, c[0x0][0x658] ;  /* 0x00019600ff0c7b82 */ /* 0x000ee20000000800 */
[----:B0-----:R-:W-:Y:S01]  /*0b60*/  ISETP.NE.U32.AND P0, PT, R20, RZ, PT ;  /* 0x000000ff1400720c */ /* 0x001fe20003f05070 */
[----:B------:R-:W-:Y:S02]  /*0b70*/  IMAD.IADD R5, R7, 0x1, R5 ;  /* 0x0000000107057824 */ /* 0x000fe400078e0205 */
[----:B------:R-:W-:Y:S01]  /*0b80*/  IMAD.MOV.U32 R7, RZ, RZ, -0x1 ;  /* 0xffffffffff077424 */ /* 0x000fe200078e00ff */
[----:B------:R-:W-:-:S03]  /*0b90*/  ISETP.NE.AND.EX P0, PT, R21, RZ, PT, P0 ;  /* 0x000000ff1500720c */ /* 0x000fc60003f05300 */
[----:B------:R-:W0:Y:S01]  /*0ba0*/  LDC R15, c[0x0][0x600] ;  /* 0x00018000ff0f7b82 */ /* 0x000e220000000800 */
[-CC-:B-1----:R-:W-:Y:S02]  /*0bb0*/  SHF.R.U64 R13, R6, R8.reuse, R5.reuse ;  /* 0x00000008060d7219 */ /* 0x182fe40000001205 */
[----:B------:R-:W-:-:S05]  /*0bc0*/  SHF.R.U32.HI R0, RZ, R8, R5 ;  /* 0x00000008ff007219 */ /* 0x000fca0000011605 */
[----:B------:R-:W1:Y:S01]  /*0bd0*/  LDC R23, c[0x0][0x648] ;  /* 0x00019200ff177b82 */ /* 0x000e620000000800 */
[-CC-:B--2---:R-:W-:Y:S02]  /*0be0*/  SHF.R.U64 R27, R13, R11.reuse, R0.reuse ;  /* 0x0000000b0d1b7219 */ /* 0x184fe40000001200 */
[----:B------:R-:W-:-:S05]  /*0bf0*/  SHF.R.U32.HI R5, RZ, R11, R0 ;  /* 0x0000000bff057219 */ /* 0x000fca0000011600 */
[----:B------:R-:W2:Y:S01]  /*0c00*/  LDC R24, c[0x0][0x638] ;  /* 0x00018e00ff187b82 */ /* 0x000ea20000000800 */
[-CC-:B---3--:R-:W-:Y:S02]  /*0c10*/  SHF.R.U64 R14, R27, R12.reuse, R5.reuse ;  /* 0x0000000c1b0e7219 */ /* 0x188fe40000001205 */
[-C--:B------:R-:W-:Y:S02]  /*0c20*/  SHF.L.U32 R0, R7, R12.reuse, RZ ;  /* 0x0000000c07007219 */ /* 0x080fe400000006ff */
[----:B------:R-:W-:Y:S01]  /*0c30*/  SHF.R.U32.HI R5, RZ, R12, R5 ;  /* 0x0000000cff057219 */ /* 0x000fe20000011605 */
[----:B------:R-:W-:Y:S01]  /*0c40*/  IMAD.MOV.U32 R4, RZ, RZ, R14 ;  /* 0x000000ffff047224 */ /* 0x000fe200078e000e */
[----:B------:R-:W-:Y:S01]  /*0c50*/  LOP3.LUT R10, RZ, R0, RZ, 0x33, !PT ;  /* 0x00000000ff0a7212 */ /* 0x000fe200078e33ff */
[----:B------:R-:W3:Y:S01]  /*0c60*/  LDC R26, c[0x0][0x610] ;  /* 0x00018400ff1a7b82 */ /* 0x000ee20000000800 */
[----:B------:R-:W-:Y:S05]  /*0c70*/  @!P0 BRA `(.L_x_10) ;  /* 0x0000000000288947 */ /* 0x000fea0003800000 */
[----:B------:R-:W4:Y:S02]  /*0c80*/  LDC R9, c[0x0][0x64c] ;  /* 0x00019300ff097b82 */ /* 0x000f240000000800 */
[----:B----4-:R-:W-:-:S05]  /*0c90*/  IADD3 R9, P0, R14, R9, RZ ;  /* 0x000000090e097210 */ /* 0x010fca0007f1e0ff */
        /* <DEDUP_REMOVED lines=8> */
.L_x_10:
[----:B-1----:R-:W-:Y:S01]  /*0d20*/  SHF.R.U64 R4, R4, R23, R5 ;  /* 0x0000001704047219 */ /* 0x002fe20000001205 */
[----:B0-----:R-:W-:Y:S01]  /*0d30*/  VIADD R6, R15, 0xffffffff ;  /* 0xffffffff0f067836 */ /* 0x001fe20000000000 */
[----:B------:R-:W-:Y:S02]  /*0d40*/  SHF.L.U32 R0, R25, R12, RZ ;  /* 0x0000000c19007219 */ /* 0x000fe400000006ff */
[----:B------:R-:W-:Y:S01]  /*0d50*/  LOP3.LUT R5, R27, R10, RZ, 0xc0, !PT ;  /* 0x0000000a1b057212 */ /* 0x000fe200078ec0ff */
[----:B------:R-:W-:Y:S01]  /*0d60*/  IMAD.MOV R7, RZ, RZ, -R4 ;  /* 0x000000ffff077224 */ /* 0x000fe200078e0a04 */
[----:B------:R-:W-:Y:S02]  /*0d70*/  SEL R3, R3, R28, !P1 ;  /* 0x0000001c03037207 */ /* 0x000fe40004800000 */
[----:B------:R-:W-:Y:S01]  /*0d80*/  LOP3.LUT R6, R13, R6, RZ, 0xc0, !PT ;  /* 0x000000060d067212 */ /* 0x000fe200078ec0ff */
[----:B------:R-:W-:Y:S02]  /*0d90*/  IMAD R4, R0, R4, R5 ;  /* 0x0000000400047224 */ /* 0x000fe400078e0205 */
[----:B--2---:R-:W-:-:S02]  /*0da0*/  IMAD R0, R7, R24, R14 ;  /* 0x0000001807007224 */ /* 0x004fc400078e020e */
[----:B---3--:R-:W-:Y:S02]  /*0db0*/  IMAD R3, R4, R26, R3 ;  /* 0x0000001a04037224 */ /* 0x008fe400078e0203 */
[----:B------:R-:W-:Y:S02]  /*0dc0*/  IMAD R60, R0, R15, R6 ;  /* 0x0000000f003c7224 */ /* 0x000fe400078e0206 */
[----:B------:R-:W-:-:S03]  /*0dd0*/  IMAD.MOV.U32 R4, RZ, RZ, 0x1 ;  /* 0x00000001ff047424 */ /* 0x000fc600078e00ff */
[----:B------:R-:W-:Y:S02]  /*0de0*/  SEL R61, R60, R3, !P1 ;  /* 0x000000033c3d7207 */ /* 0x000fe40004800000 */
[----:B------:R-:W-:Y:S02]  /*0df0*/  PRMT R0, R4, 0x7610, R0 ;  /* 0x0000761004007816 */ /* 0x000fe40000000000 */
[----:B------:R-:W-:-:S07]  /*0e00*/  SEL R60, R3, R60, !P1 ;  /* 0x0000003c033c7207 */ /* 0x000fce0004800000 */
.L_x_8:
[----:B------:R-:W-:-:S08]  /*0e10*/  NOP ;  /* 0x0000000000007918 */ /* 0x000fd00000000000 */
[----:B------:R-:W0:Y:S02]  /*0e20*/  USETMAXREG.TRY_ALLOC.CTAPOOL UP0, 0xe8 ;  /* 0x000000e8000079c8 */ /* 0x000e240008000600 */
[----:B0-----:R-:W-:-:S13]  /*0e30*/  PLOP3.LUT P0, PT, PT, PT, UP0, 0x80, 0x0 ;  /* 0x000000000000781c */ /* 0x001fda0003f0f008 */
[----:B------:R-:W-:Y:S05]  /*0e40*/  @!P0 BRA `(.L_x_8) ;  /* 0xfffffffc00f08947 */ /* 0x000fea000383ffff */
[----:B------:R-:W-:Y:S01]  /*0e50*/  ULDC.64 UR4, c[0x0][0x598] ;  /* 0x0001660000047ab9 */ /* 0x000fe20000000a00 */
[----:B------:R-:W-:Y:S01]  /*0e60*/  ULDC.64 UR36, c[0x0][0x208] ;  /* 0x0000820000247ab9 */ /* 0x000fe20000000a00 */
[----:B------:R-:W-:-:S04]  /*0e70*/  ISETP.NE.U32.AND P0, PT, RZ, UR4, PT ;  /* 0x00000004ff007c0c */ /* 0x000fc8000bf05070 */
[----:B------:R-:W-:-:S13]  /*0e80*/  ISETP.NE.AND.EX P0, PT, RZ, UR5, PT, P0 ;  /* 0x00000005ff007c0c */ /* 0x000fda000bf05300 */
[----:B------:R-:W-:Y:S05]  /*0e90*/  @!P0 BRA `(.L_x_11) ;  /* 0x00000000001c8947 */ /* 0x000fea0003800000 */
[----:B------:R-:W0:Y:S02]  /*0ea0*/  LDC.64 R4, c[0x0][0x598] ;  /* 0x00016600ff047b82 */ /* 0x000e240000000a00 */
[----:B0-----:R-:W2:Y:S02]  /*0eb0*/  LDG.E.64 R4, desc[UR36][R4.64] ;  /* 0x0000002404047981 */ /* 0x001ea4000c1e1b00 */
[----:B--2---:R-:W-:-:S04]  /*0ec0*/  ISETP.NE.U32.AND P0, PT, R4, RZ, PT ;  /* 0x000000ff0400720c */ /* 0x004fc80003f05070 */
[----:B------:R-:W-:-:S13]  /*0ed0*/  ISETP.NE.AND.EX P0, PT, R5, RZ, PT, P0 ;  /* 0x000000ff0500720c */ /* 0x000fda0003f05300 */
[----:B------:R-:W-:Y:S05]  /*0ee0*/  @!P0 BRA `(.L_x_11) ;  /* 0x0000000000088947 */ /* 0x000fea0003800000 */
[----:B------:R0:W5:Y:S01]  /*0ef0*/  LD.E R23, desc[UR36][R4.64] ;  /* 0x0000002404177980 */ /* 0x000162000c101900 */
[----:B------:R-:W-:Y:S05]  /*0f00*/  BRA `(.L_x_12) ;  /* 0x0000000000247947 */ /* 0x000fea0003800000 */
.L_x_11:
[----:B------:R-:W-:Y:S02]  /*0f10*/  ULDC.64 UR4, c[0x0][0x588] ;  /* 0x0001620000047ab9 */ /* 0x000fe40000000a00 */
[----:B------:R-:W-:-:S04]  /*0f20*/  ISETP.NE.U32.AND P0, PT, RZ, UR4, PT ;  /* 0x00000004ff007c0c */ /* 0x000fc8000bf05070 */
[----:B------:R-:W-:-:S13]  /*0f30*/  ISETP.NE.AND.EX P0, PT, RZ, UR5, PT, P0 ;  /* 0x00000005ff007c0c */ /* 0x000fda000bf05300 */
[----:B------:R-:W-:Y:S05]  /*0f40*/  @!P0 BRA `(.L_x_13) ;  /* 0x00000000000c8947 */ /* 0x000fea0003800000 */
[----:B------:R-:W0:Y:S02]  /*0f50*/  LDC.64 R4, c[0x0][0x588] ;  /* 0x00016200ff047b82 */ /* 0x000e240000000a00 */
[----:B0-----:R1:W5:Y:S01]  /*0f60*/  LDG.E R23, desc[UR36][R4.64] ;  /* 0x0000002404177981 */ /* 0x001362000c1e1900 */
[----:B------:R-:W-:Y:S05]  /*0f70*/  BRA `(.L_x_12) ;  /* 0x0000000000087947 */ /* 0x000fea0003800000 */
.L_x_13:
[----:B------:R-:W-:Y:S02]  /*0f80*/  ULDC UR4, c[0x0][0x580] ;  /* 0x0001600000047ab9 */ /* 0x000fe40000000800 */
[----:B------:R-:W-:-:S07]  /*0f90*/  IMAD.U32 R23, RZ, RZ, UR4 ;  /* 0x00000004ff177e24 */ /* 0x000fce000f8e00ff */
.L_x_12:
[----:B------:R-:W-:Y:S02]  /*0fa0*/  ULDC.64 UR4, c[0x0][0x5a0] ;  /* 0x0001680000047ab9 */ /* 0x000fe40000000a00 */
[----:B------:R-:W-:-:S04]  /*0fb0*/  ISETP.NE.U32.AND P0, PT, RZ, UR4, PT ;  /* 0x00000004ff007c0c */ /* 0x000fc8000bf05070 */
[----:B------:R-:W-:-:S13]  /*0fc0*/  ISETP.NE.AND.EX P0, PT, RZ, UR5, PT, P0 ;  /* 0x00000005ff007c0c */ /* 0x000fda000bf05300 */
[----:B------:R-:W-:Y:S05]  /*0fd0*/  @!P0 BRA `(.L_x_14) ;  /* 0x00000000001c8947 */ /* 0x000fea0003800000 */
[----:B01----:R-:W0:Y:S02]  /*0fe0*/  LDC.64 R4, c[0x0][0x5a0] ;  /* 0x00016800ff047b82 */ /* 0x003e240000000a00 */
[----:B0-----:R-:W2:Y:S02]  /*0ff0*/  LDG.E.64 R4, desc[UR36][R4.64] ;  /* 0x0000002404047981 */ /* 0x001ea4000c1e1b00 */
[----:B--2---:R-:W-:-:S04]  /*1000*/  ISETP.NE.U32.AND P0, PT, R4, RZ, PT ;  /* 0x000000ff0400720c */ /* 0x004fc80003f05070 */
[----:B------:R-:W-:-:S13]  /*1010*/  ISETP.NE.AND.EX P0, PT, R5, RZ, PT, P0 ;  /* 0x000000ff0500720c */ /* 0x000fda0003f05300 */
[----:B------:R-:W-:Y:S05]  /*1020*/  @!P0 BRA `(.L_x_14) ;  /* 0x0000000000088947 */ /* 0x000fea0003800000 */
[----:B------:R0:W5:Y:S01]  /*1030*/  LD.E R56, desc[UR36][R4.64] ;  /* 0x0000002404387980 */ /* 0x000162000c101900 */
[----:B------:R-:W-:Y:S05]  /*1040*/  BRA `(.L_x_15) ;  /* 0x0000000000247947 */ /* 0x000fea0003800000 */
.L_x_14:
[----:B------:R-:W-:Y:S02]  /*1050*/  ULDC.64 UR4, c[0x0][0x590] ;  /* 0x0001640000047ab9 */ /* 0x000fe40000000a00 */
[----:B------:R-:W-:-:S04]  /*1060*/  ISETP.NE.U32.AND P0, PT, RZ, UR4, PT ;  /* 0x00000004ff007c0c */ /* 0x000fc8000bf05070 */
[----:B------:R-:W-:-:S13]  /*1070*/  ISETP.NE.AND.EX P0, PT, RZ, UR5, PT, P0 ;  /* 0x00000005ff007c0c */ /* 0x000fda000bf05300 */
[----:B------:R-:W-:Y:S05]  /*1080*/  @!P0 BRA `(.L_x_16) ;  /* 0x00000000000c8947 */ /* 0x000fea0003800000 */
[----:B01----:R-:W0:Y:S02]  /*1090*/  LDC.64 R4, c[0x0][0x590] ;  /* 0x00016400ff047b82 */ /* 0x003e240000000a00 */
[----:B0-----:R1:W5:Y:S01]  /*10a0*/  LDG.E R56, desc[UR36][R4.64] ;  /* 0x0000002404387981 */ /* 0x001362000c1e1900 */
[----:B------:R-:W-:Y:S05]  /*10b0*/  BRA `(.L_x_15) ;  /* 0x0000000000087947 */ /* 0x000fea0003800000 */
.L_x_16:
[----:B------:R-:W-:Y:S02]  /*10c0*/  ULDC UR4, c[0x0][0x584] ;  /* 0x0001610000047ab9 */ /* 0x000fe40000000800 */
[----:B------:R-:W-:-:S07]  /*10d0*/  IMAD.U32 R56, RZ, RZ, UR4 ;  /* 0x00000004ff387e24 */ /* 0x000fce000f8e00ff */
.L_x_15:
[----:B------:R-:W-:-:S13]  /*10e0*/  LOP3.LUT P0, RZ, R0, 0xff, RZ, 0xc0, !PT ;  /* 0x000000ff00ff7812 */ /* 0x000fda000780c0ff */
[----:B------:R-:W-:Y:S05]  /*10f0*/  @!P0 EXIT ;  /* 0x000000000000894d */ /* 0x000fea0003800000 */
[----:B------:R-:W-:Y:S01]  /*1100*/  ULDC UR4, c[0x0][0x28c] ;  /* 0x0000a30000047ab9 */ /* 0x000fe20000000800 */
[----:B------:R-:W-:Y:S01]  /*1110*/  LOP3.LUT R59, R19, 0x1, RZ, 0xfc, !PT ;  /* 0x00000001133b7812 */ /* 0x000fe200078efcff */
[----:B------:R-:W-:Y:S01]  /*1120*/  UIADD3 UR4, UR4, 0x3f, URZ ;  /* 0x0000003f04047890 */ /* 0x000fe2000fffe03f */
[----:B------:R-:W-:Y:S01]  /*1130*/  UMOV UR38, URZ ;  /* 0x0000003f00267c82 */ /* 0x000fe20008000000 */
[----:B------:R-:W-:Y:S02]  /*1140*/  UMOV UR39, URZ ;  /* 0x0000003f00277c82 */ /* 0x000fe40008000000 */
[----:B------:R-:W-:-:S04]  /*1150*/  USHF.R.S32.HI UR5, URZ, 0x1f, UR4 ;  /* 0x0000001f3f057899 */ /* 0x000fc80008011404 */
[----:B------:R-:W-:-:S04]  /*1160*/  ULEA.HI UR5, UR5, UR4, URZ, 0x6 ;  /* 0x0000000405057291 */ /* 0x000fc8000f8f303f */
[----:B------:R-:W-:-:S12]  /*1170*/  USHF.R.S32.HI UR40, URZ, 0x6, UR5 ;  /* 0x000000063f287899 */ /* 0x000fd80008011405 */
.L_x_98:
[----:B------:R-:W-:Y:S01]  /*1180*/  LOP3.LUT R0, R18, 0x80, RZ, 0xc0, !PT ;  /* 0x0000008012007812 */ /* 0x000fe200078ec0ff */
[----:B--2---:R-:W2:Y:S01]  /*1190*/  S2UR UR7, SR_CgaCtaId ;  /* 0x00000000000779c3 */ /* 0x004ea20000008800 */
[----:B------:R-:W-:Y:S02]  /*11a0*/  UMOV UR6, 0x400 ;  /* 0x0000040000067882 */ /* 0x000fe40000000000 */
[----:B------:R-:W-:-:S06]  /*11b0*/  SHF.R.U32.HI R0, RZ, 0x7, R0 ;  /* 0x00000007ff007819 */ /* 0x000fcc0000011600 */
[----:B---3--:R-:W3:Y:S01]  /*11c0*/  SHFL.IDX PT, R0, R0, RZ, 0x1f ;  /* 0x00001fff00007589 */ /* 0x008ee200000e0000 */
[----:B--2---:R-:W-:Y:S01]  /*11d0*/  ULEA UR6, UR7, UR6, 0x18 ;  /* 0x0000000607067291 */ /* 0x004fe2000f8ec03f */
[----:B---3--:R-:W-:-:S13]  /*11e0*/  R2UR UR4, R0 ;  /* 0x00000000000472ca */ /* 0x008fda00000e0000 */
[----:B------:R-:W-:-:S04]  /*11f0*/  ULEA.HI UR5, UR4, UR4, URZ, 0x1 ;  /* 0x0000000404057291 */ /* 0x000fc8000f8f083f */
[----:B------:R-:W-:-:S04]  /*1200*/  ULOP3.LUT UR5, UR5, 0x7fffe, URZ, 0xc0, !UPT ;  /* 0x0007fffe05057892 */ /* 0x000fc8000f8ec03f */
[----:B------:R-:W-:-:S03]  /*1210*/  UIADD3 UR5, UR4, -UR5, URZ ;  /* 0x8000000504057290 */ /* 0x000fc6000fffe03f */
[----:B------:R-:W-:Y:S01]  /*1220*/  ULDC UR4, c[0x0][0x28c] ;  /* 0x0000a30000047ab9 */ /* 0x000fe20000000800 */
[----:B------:R-:W-:Y:S01]  /*1230*/  ULEA UR5, UR5, UR6, 0xd ;  /* 0x0000000605057291 */ /* 0x000fe2000f8e683f */
[----:B------:R-:W-:-:S03]  /*1240*/  ISETP.LT.AND P0, PT, RZ, UR4, PT ;  /* 0x00000004ff007c0c */ /* 0x000fc6000bf01270 */
[----:B------:R-:W-:-:S04]  /*1250*/  UIADD3 UR5, UR5, 0x100, URZ ;  /* 0x0000010005057890 */ /* 0x000fc8000fffe03f */
[----:B------:R-:W-:-:S04]  /*1260*/  USHF.R.U32.HI UR5, URZ, 0x4, UR5 ;  /* 0x000000043f057899 */ /* 0x000fc80008011605 */
[----:B------:R-:W-:Y:S02]  /*1270*/  ULOP3.LUT UR41, UR5, 0x3fff, URZ, 0xc0, !UPT ;  /* 0x00003fff05297892 */ /* 0x000fe4000f8ec03f */
[----:B-1--45:R-:W-:Y:S10]  /*1280*/  @P0 BRA `(.L_x_17) ;  /* 0x0000000000400947 */ /* 0x032ff40003800000 */
[----:B------:R-:W-:Y:S01]  /*1290*/  MOV R0, 0x0 ;  /* 0x0000000000007802 */ /* 0x000fe20000000f00 */
[----:B------:R-:W-:Y:S01]  /*12a0*/  ULDC.64 UR4, c[0x4][0x68] ;  /* 0x01001a0000047ab9 */ /* 0x000fe20000000a00 */
[----:B------:R-:W-:Y:S01]  /*12b0*/  ULDC.64 UR6, c[0x4][0x8] ;  /* 0x0100020000067ab9 */ /* 0x000fe20000000a00 */
[----:B01----:R-:W-:Y:S01]  /*12c0*/  IMAD.U32 R4, RZ, RZ, UR4 ;  /* 0x00000004ff047e24 */ /* 0x003fe2000f8e00ff */
[----:B------:R0:W1:Y:S01]  /*12d0*/  LDC.64 R14, c[0x4][R0] ;  /* 0x01000000000e7b82 */ /* 0x0000620000000a00 */
[----:B------:R-:W-:Y:S01]  /*12e0*/  IMAD.U32 R5, RZ, RZ, UR5 ;  /* 0x00000005ff057e24 */ /* 0x000fe2000f8e00ff */
[----:B------:R-:W-:Y:S01]  /*12f0*/  ULDC.64 UR4, c[0x4][0x70] ;  /* 0x01001c0000047ab9 */ /* 0x000fe20000000a00 */
[----:B------:R-:W-:Y:S02]  /*1300*/  IMAD.U32 R10, RZ, RZ, UR6 ;  /* 0x00000006ff0a7e24 */ /* 0x000fe4000f8e00ff */
[----:B------:R-:W-:Y:S02]  /*1310*/  IMAD.U32 R6, RZ, RZ, UR4 ;  /* 0x00000004ff067e24 */ /* 0x000fe4000f8e00ff */
[----:B------:R-:W-:-:S02]  /*1320*/  IMAD.U32 R7, RZ, RZ, UR5 ;  /* 0x00000005ff077e24 */ /* 0x000fc4000f8e00ff */
[----:B------:R-:W-:Y:S02]  /*1330*/  IMAD.U32 R11, RZ, RZ, UR7 ;  /* 0x00000007ff0b7e24 */ /* 0x000fe4000f8e00ff */
[----:B------:R-:W-:Y:S02]  /*1340*/  IMAD.MOV.U32 R8, RZ, RZ, 0x1e1 ;  /* 0x000001e1ff087424 */ /* 0x000fe400078e00ff */
[----:B------:R-:W-:Y:S02]  /*1350*/  IMAD.MOV.U32 R12, RZ, RZ, 0x1 ;  /* 0x00000001ff0c7424 */ /* 0x000fe400078e00ff */
[----:B0-----:R-:W-:-:S07]  /*1360*/  IMAD.MOV.U32 R13, RZ, RZ, RZ ;  /* 0x000000ffff0d7224 */ /* 0x001fce00078e00ff */
[----:B------:R-:W-:-:S07]  /*1370*/  LEPC R20, `(.L_x_17) ;  /* 0x000000001014794e */ /* 0x000fce0000000000 */
[----:B-1---5:R-:W-:Y:S05]  /*1380*/  CALL.ABS.NOINC R14 ;  /* 0x000000000e007343 */ /* 0x022fea0003c00000 */
.L_x_17:
[----:B------:R-:W-:-:S13]  /*1390*/  ISETP.NE.AND P0, PT, R59, 0x3, PT ;  /* 0x000000033b00780c */ /* 0x000fda0003f05270 */
[----:B------:R-:W-:Y:S05]  /*13a0*/  @!P0 BRA `(.L_x_18) ;  /* 0x0000000000048947 */ /* 0x000fea0003800000 */
[----:B------:R-:W-:Y:S01]  /*13b0*/  BPT.TRAP 0x1 ;  /* 0x000000040000795c */ /* 0x000fe20000300000 */
.L_x_18:
[----:B------:R-:W2:Y:S01]  /*13c0*/  S2UR UR5, SR_CgaCtaId ;  /* 0x00000000000579c3 */ /* 0x000ea20000008800 */
[----:B------:R-:W-:Y:S01]  /*13d0*/  UMOV UR4, 0x400 ;  /* 0x0000040000047882 */ /* 0x000fe20000000000 */
[----:B------:R-:W-:Y:S02]  /*13e0*/  IMAD.U32 R0, RZ, RZ, UR38 ;  /* 0x00000026ff007e24 */ /* 0x000fe4000f8e00ff */
[----:B------:R-:W-:-:S03]  /*13f0*/  IMAD.U32 R3, RZ, RZ, UR39 ;  /* 0x00000027ff037e24 */ /* 0x000fc6000f8e00ff */
[----:B------:R-:W-:Y:S01]  /*1400*/  SHF.L.U32 R0, R0, 0x1f, RZ ;  /* 0x0000001f00007819 */ /* 0x000fe200000006ff */
[----:B--2---:R-:W-:-:S06]  /*1410*/  ULEA UR4, UR5, UR4, 0x18 ;  /* 0x0000000405047291 */ /* 0x004fcc000f8ec03f */
[----:B------:R-:W-:-:S04]  /*1420*/  IMAD.U32 R6, RZ, RZ, UR4 ;  /* 0x00000004ff067e24 */ /* 0x000fc8000f8e00ff */
[----:B------:R-:W-:-:S04]  /*1430*/  IMAD R3, R3, 0x8, R6 ;  /* 0x0000000803037824 */ /* 0x000fc800078e0206 */
[----:B------:R2:W3:Y:S01]  /*1440*/  SYNCS.PHASECHK.TRANS64.TRYWAIT P1, [R3+URZ], R0 ;  /* 0x00000000030075a7 */ /* 0x0004e2000802017f */
[----:B------:R-:W-:Y:S05]  /*1450*/  @!P0 BRA `(.L_x_19) ;  /* 0x0000000000048947 */ /* 0x000fea0003800000 */
[----:B------:R-:W-:Y:S01]  /*1460*/  BPT.TRAP 0x1 ;  /* 0x000000040000795c */ /* 0x000fe20000300000 */
.L_x_19:
[----:B---3--:R-:W-:Y:S05]  /*1470*/  @P1 BRA `(.L_x_20) ;  /* 0x0000000000081947 */ /* 0x008fea0003800000 */
[----:B------:R-:W3:Y:S02]  /*1480*/  SYNCS.PHASECHK.TRANS64.TRYWAIT P1, [R3+URZ], R0 ;  /* 0x00000000030075a7 */ /* 0x000ee4000802017f */
[----:B---3--:R-:W-:Y:S05]  /*1490*/  @!P1 BRA `(.L_x_21) ;  /* 0x0000004800689947 */ /* 0x008fea0003800000 */
.L_x_20:
[----:B------:R-:W-:-:S04]  /*14a0*/  UISETP.LT.AND UP0, UPT, UR40, 0x1, UPT ;  /* 0x000000012800788c */ /* 0x000fc8000bf01270 */
[----:B------:R-:W-:-:S06]  /*14b0*/  USEL UR4, UR40, 0x1, UP0 ;  /* 0x0000000128047887 */ /* 0x000fcc0008000000 */
[----:B--23--:R-:W-:Y:S01]  /*14c0*/  IMAD.U32 R0, RZ, RZ, UR4 ;  /* 0x00000004ff007e24 */ /* 0x00cfe2000f8e00ff */
[----:B------:R-:W-:Y:S05]  /*14d0*/  WARPSYNC.ALL ;  /* 0x0000000000007948 */ /* 0x000fea0003800000 */
[----:B------:R-:W-:-:S04]  /*14e0*/  IADD3 R0, -R0, UR40, RZ ;  /* 0x0000002800007c10 */ /* 0x000fc8000fffe1ff */
[----:B------:R-:W-:Y:S02]  /*14f0*/  ISETP.GE.AND P1, PT, R0, 0x1, PT ;  /* 0x000000010000780c */ /* 0x000fe40003f26270 */
[----:B------:R-:W-:Y:S01]  /*1500*/  R2UR UR4, R6 ;  /* 0x00000000060472ca */ /* 0x000fe200000e0000 */
[----:B------:R-:W-:Y:S01]  /*1510*/  WARPGROUP.ARRIVE ;  /* 0x00000000000079c5 */ /* 0x000fe20000000000 */
[----:B------:R-:W-:Y:S01]  /*1520*/  UMOV UR9, 0x40000040 ;  /* 0x4000004000097882 */ /* 0x000fe20000000000 */
[----:B------:R-:W-:-:S10]  /*1530*/  UMOV UR11, 0x40000040 ;  /* 0x40000040000b7882 */ /* 0x000fd40000000000 */
[----:B------:R-:W-:-:S04]  /*1540*/  UIADD3 UR4, UR4, 0x10100, URZ ;  /* 0x0001010004047890 */ /* 0x000fc8000fffe03f */
[----:B------:R-:W-:-:S04]  /*1550*/  USHF.R.U32.HI UR4, URZ, 0x4, UR4 ;  /* 0x000000043f047899 */ /* 0x000fc80008011604 */
[----:B------:R-:W-:Y:S02]  /*1560*/  ULOP3.LUT UR5, UR4, 0x3fff, URZ, 0xc0, !UPT ;  /* 0x00003fff04057892 */ /* 0x000fe4000f8ec03f */
[----:B------:R-:W-:Y:S02]  /*1570*/  ULOP3.LUT UR4, UR41, 0x10000, URZ, 0xfc, !UPT ;  /* 0x0001000029047892 */ /* 0x000fe4000f8efc3f */
[----:B------:R-:W-:Y:S02]  /*1580*/  ULOP3.LUT UR5, UR5, 0x10000, URZ, 0xfc, !UPT ;  /* 0x0001000005057892 */ /* 0x000fe4000f8efc3f */
[----:B------:R-:W-:Y:S02]  /*1590*/  ULEA UR6, UR39, UR4, 0xa ;  /* 0x0000000427067291 */ /* 0x000fe4000f8e503f */
[----:B------:R-:W-:-:S05]  /*15a0*/  ULEA UR7, UR39, UR5, 0x9 ;  /* 0x0000000527077291 */ /* 0x000fca000f8e483f */
[----:B------:R-:W-:Y:S02]  /*15b0*/  UMOV UR8, UR6 ;  /* 0x0000000600087c82 */ /* 0x000fe40008000000 */
[----:B------:R-:W-:Y:S02]  /*15c0*/  UMOV UR10, UR7 ;  /* 0x00000007000a7c82 */ /* 0x000fe40008000000 */
[----:B------:R-:W-:Y:S01]  /*15d0*/  HGMMA.64x64x16.F32 R24, gdesc[UR8], RZ, !UPT, gsb0 ;  /* 0x00e00000081879f0 */ /* 0x000fe2000c0008ff */
[----:B------:R-:W-:Y:S02]  /*15e0*/  UIADD3 UR8, UR6, 0x2, URZ ;  /* 0x0000000206087890 */ /* 0x000fe4000fffe03f */
[----:B------:R-:W-:Y:S01]  /*15f0*/  UIADD3 UR10, UR7, 0x2, URZ ;  /* 0x00000002070a7890 */ /* 0x000fe2000fffe03f */
[----:B------:R-:W-:Y:S01]  /*1600*/  UMOV UR9, 0x40000040 ;  /* 0x4000004000097882 */ /* 0x000fe20000000000 */
[----:B------:R-:W-:Y:S01]  /*1610*/  UMOV UR11, 0x40000040 ;  /* 0x40000040000b7882 */ /* 0x000fe20000000000 */
[----:B------:R-:W-:-:S02]  /*1620*/  WARPGROUP.DEPBAR.LE gsb0, 0x0 ;  /* 0x00008000000079c5 */ /* 0x000fc40000010000 */
[----:B------:R-:W-:-:S06]  /*1630*/  WARPGROUP.ARRIVE ;  /* 0x00000000000079c5 */ /* 0x000fcc0000000000 */
[----:B------:R-:W-:Y:S01]  /*1640*/  HGMMA.64x64x16.F32 R24, gdesc[UR8], R24, gsb0 ;  /* 0x00e00000081879f0 */ /* 0x000fe20008000818 */
[----:B------:R-:W-:Y:S02]  /*1650*/  UIADD3 UR8, UR6, 0x4, URZ ;  /* 0x0000000406087890 */ /* 0x000fe4000fffe03f */
[----:B------:R-:W-:Y:S01]  /*1660*/  UIADD3 UR10, UR7, 0x4, URZ ;  /* 0x00000004070a7890 */ /* 0x000fe2000fffe03f */
[----:B------:R-:W-:Y:S01]  /*1670*/  UMOV UR9, 0x40000040 ;  /* 0x4000004000097882 */ /* 0x000fe20000000000 */
[----:B------:R-:W-:Y:S01]  /*1680*/  UMOV UR11, 0x40000040 ;  /* 0x40000040000b7882 */ /* 0x000fe20000000000 */
[----:B------:R-:W-:Y:S02]  /*1690*/  WARPGROUP.DEPBAR.LE gsb0, 0x0 ;  /* 0x00008000000079c5 */ /* 0x000fe40000010000 */
        /* <DEDUP_REMOVED lines=8> */
[----:B------:R-:W-:Y:S03]  /*1720*/  HGMMA.64x64x16.F32 R24, gdesc[UR8], R24, gsb0 ;  /* 0x00e00000081879f0 */ /* 0x000fe60008000818 */
[----:B------:R-:W-:Y:S02]  /*1730*/  WARPGROUP.DEPBAR.LE gsb0, 0x0 ;  /* 0x00008000000079c5 */ /* 0x000fe40000010000 */
[----:B------:R-:W-:Y:S05]  /*1740*/  @!P1 BRA `(.L_x_22) ;  /* 0x0000000400249947 */ /* 0x000fea0003800000 */
[----:B------:R-:W-:Y:S02]  /*1750*/  UIADD3 UR6, UR39, 0x1, URZ ;  /* 0x0000000127067890 */ /* 0x000fe4000fffe03f */
[----:B------:R-:W-:Y:S02]  /*1760*/  IMAD.U32 R3, RZ, RZ, UR39 ;  /* 0x00000027ff037e24 */ /* 0x000fe4000f8e00ff */
[----:B------:R-:W-:-:S04]  /*1770*/  UISETP.NE.AND UP0, UPT, UR6, 0x4, UPT ;  /* 0x000000040600788c */ /* 0x000fc8000bf05270 */
[----:B------:R-:W-:Y:S02]  /*1780*/  USEL UR7, URZ, 0x1, UP0 ;  /* 0x000000013f077887 */ /* 0x000fe40008000000 */
[----:B------:R-:W-:Y:S02]  /*1790*/  USEL UR6, UR6, URZ, UP0 ;  /* 0x0000003f06067287 */ /* 0x000fe40008000000 */
[----:B------:R-:W-:-:S06]  /*17a0*/  ULOP3.LUT UR7, UR38, UR7, URZ, 0x3c, !UPT ;  /* 0x0000000726077292 */ /* 0x000fcc000f8e3c3f */
[----:B------:R-:W-:-:S07]  /*17b0*/  IMAD.U32 R7, RZ, RZ, UR7 ;  /* 0x00000007ff077e24 */ /* 0x000fce000f8e00ff */
.L_x_29:
[----:B------:R-:W-:Y:S05]  /*17c0*/  @!P0 BRA `(.L_x_23) ;  /* 0x0000000000048947 */ /* 0x000fea0003800000 */
[----:B------:R-:W-:Y:S01]  /*17d0*/  BPT.TRAP 0x1 ;  /* 0x000000040000795c */ /* 0x000fe20000300000 */
.L_x_23:
[----:B------:R-:W2:Y:S01]  /*17e0*/  S2UR UR8, SR_CgaCtaId ;  /* 0x00000000000879c3 */ /* 0x000ea20000008800 */
[----:B------:R-:W-:Y:S01]  /*17f0*/  UMOV UR7, 0x400 ;  /* 0x0000040000077882 */ /* 0x000fe20000000000 */
[----:B01----:R-:W-:Y:S01]  /*1800*/  IMAD.U32 R5, RZ, RZ, UR6 ;  /* 0x00000006ff057e24 */ /* 0x003fe2000f8e00ff */
[----:B------:R-:W-:Y:S01]  /*1810*/  SHF.L.U32 R4, R7, 0x1f, RZ ;  /* 0x0000001f07047819 */ /* 0x000fe200000006ff */
[----:B--2---:R-:W-:-:S06]  /*1820*/  ULEA UR7, UR8, UR7, 0x18 ;  /* 0x0000000708077291 */ /* 0x004fcc000f8ec03f */
[----:B------:R-:W-:-:S04]  /*1830*/  IMAD.U32 R6, RZ, RZ, UR7 ;  /* 0x00000007ff067e24 */ /* 0x000fc8000f8e00ff */
[----:B------:R-:W-:-:S04]  /*1840*/  IMAD R5, R5, 0x8, R6 ;  /* 0x0000000805057824 */ /* 0x000fc800078e0206 */
[----:B------:R0:W1:Y:S01]  /*1850*/  SYNCS.PHASECHK.TRANS64.TRYWAIT P1, [R5+URZ], R4 ;  /* 0x00000004050075a7 */ /* 0x000062000802017f */
[----:B------:R-:W-:Y:S05]  /*1860*/  @!P0 BRA `(.L_x_24) ;  /* 0x0000000000048947 */ /* 0x000fea0003800000 */
[----:B------:R-:W-:Y:S01]  /*1870*/  BPT.TRAP 0x1 ;  /* 0x000000040000795c */ /* 0x000fe20000300000 */
.L_x_24:
[----:B-1----:R-:W-:Y:S05]  /*1880*/  @P1 BRA `(.L_x_25) ;  /* 0x0000000000081947 */ /* 0x002fea0003800000 */
[----:B------:R-:W1:Y:S02]  /*1890*/  SYNCS.PHASECHK.TRANS64.TRYWAIT P1, [R5+URZ], R4 ;  /* 0x00000004050075a7 */ /* 0x000e64000802017f */
[----:B-1----:R-:W-:Y:S05]  /*18a0*/  @!P1 BRA `(.L_x_26) ;  /* 0x0000004400789947 */ /* 0x002fea0003800000 */
.L_x_25:
[----:B------:R-:W-:Y:S01]  /*18b0*/  ULEA UR7, UR6, UR4, 0xa ;  /* 0x0000000406077291 */ /* 0x000fe2000f8e503f */
[----:B------:R-:W-:Y:S01]  /*18c0*/  WARPGROUP.ARRIVE ;  /* 0x00000000000079c5 */ /* 0x000fe20000000000 */
[----:B------:R-:W-:Y:S01]  /*18d0*/  ULEA UR12, UR6, UR5, 0x9 ;  /* 0x00000005060c7291 */ /* 0x000fe2000f8e483f */
[----:B------:R-:W-:Y:S01]  /*18e0*/  UMOV UR9, 0x40000040 ;  /* 0x4000004000097882 */ /* 0x000fe20000000000 */
[----:B------:R-:W-:-:S03]  /*18f0*/  UMOV UR11, 0x40000040 ;  /* 0x40000040000b7882 */ /* 0x000fc60000000000 */
[----:B------:R-:W-:Y:S02]  /*1900*/  UMOV UR8, UR7 ;  /* 0x0000000700087c82 */ /* 0x000fe40008000000 */
[----:B------:R-:W-:Y:S02]  /*1910*/  UMOV UR10, UR12 ;  /* 0x0000000c000a7c82 */ /* 0x000fe40008000000 */
[----:B------:R-:W-:Y:S01]  /*1920*/  HGMMA.64x64x16.F32 R24, gdesc[UR8], R24, gsb0 ;  /* 0x00e00000081879f0 */ /* 0x000fe20008000818 */
        /* <DEDUP_REMOVED lines=23> */
[----:B------:R-:W-:Y:S01]  /*1aa0*/  BPT.TRAP 0x1 ;  /* 0x000000040000795c */ /* 0x000fe20000300000 */
.L_x_27:
[----:B------:R-:W-:-:S13]  /*1ab0*/  ISETP.NE.AND P1, PT, R58, RZ, PT ;  /* 0x000000ff3a00720c */ /* 0x000fda0003f25270 */
[----:B01----:R-:W-:-:S04]  /*1ac0*/  @P1 IMAD R4, R3, 0x8, R6 ;  /* 0x0000000803041824 */ /* 0x003fc800078e0206 */
[----:B------:R-:W-:-:S05]  /*1ad0*/  @P1 VIADD R5, R4, 0x20 ;  /* 0x0000002004051836 */ /* 0x000fca0000000000 */
[----:B------:R-:W-:-:S04]  /*1ae0*/  @P1 PRMT R5, R22, 0x654, R5 ;  /* 0x0000065416051816 */ /* 0x000fc80000000005 */
[----:B------:R0:W-:Y:S01]  /*1af0*/  @P1 SYNCS.ARRIVE.TRANS64.RED.A1T0 RZ, [R5+URZ], RZ ;  /* 0x000000ff05ff19a7 */ /* 0x0001e2000810043f */
[----:B------:R-:W-:-:S13]  /*1b00*/  ISETP.GT.U32.AND P1, PT, R19, 0x1, PT ;  /* 0x000000011300780c */ /* 0x000fda0003f24070 */
[----:B0-----:R-:W-:Y:S05]  /*1b10*/  @P1 BRA `(.L_x_28) ;  /* 0x0000000000041947 */ /* 0x001fea0003800000 */
[----:B------:R-:W-:Y:S01]  /*1b20*/  BPT.TRAP 0x1 ;  /* 0x000000040000795c */ /* 0x000fe20000300000 */
.L_x_28:
[----:B------:R-:W-:Y:S01]  /*1b30*/  UIADD3 UR6, UR6, 0x1, URZ ;  /* 0x0000000106067890 */ /* 0x000fe2000fffe03f */
[C---:B------:R-:W-:Y:S01]  /*1b40*/  ISETP.GT.AND P2, PT, R0.reuse, 0x1, PT ;  /* 0x000000010000780c */ /* 0x040fe20003f44270 */
[----:B------:R-:W-:Y:S02]  /*1b50*/  VIADD R3, R3, 0x1 ;  /* 0x0000000103037836 */ /* 0x000fe40000000000 */
[----:B------:R-:W-:Y:S01]  /*1b60*/  UISETP.NE.AND UP0, UPT, UR6, 0x4, UPT ;  /* 0x000000040600788c */ /* 0x000fe2000bf05270 */
[----:B------:R-:W-:Y:S02]  /*1b70*/  VIADD R0, R0, 0xffffffff ;  /* 0xffffffff00007836 */ /* 0x000fe40000000000 */
[C---:B------:R-:W-:Y:S01]  /*1b80*/  ISETP.NE.AND P1, PT, R3.reuse, 0x4, PT ;  /* 0x000000040300780c */ /* 0x040fe20003f25270 */
[----:B------:R-:W-:Y:S02]  /*1b90*/  USEL UR7, URZ, 0x1, UP0 ;  /* 0x000000013f077887 */ /* 0x000fe40008000000 */
[----:B------:R-:W-:Y:S01]  /*1ba0*/  USEL UR6, UR6, URZ, UP0 ;  /* 0x0000003f06067287 */ /* 0x000fe20008000000 */
[----:B------:R-:W-:-:S03]  /*1bb0*/  SEL R3, R3, RZ, P1 ;  /* 0x000000ff03037207 */ /* 0x000fc60000800000 */
[----:B------:R-:W-:Y:S01]  /*1bc0*/  LOP3.LUT R7, R7, UR7, RZ, 0x3c, !PT ;  /* 0x0000000707077c12 */ /* 0x000fe2000f8e3cff */
[----:B------:R-:W-:Y:S07]  /*1bd0*/  @P2 BRA `(.L_x_29) ;  /* 0xfffffff800f82947 */ /* 0x000fee000383ffff */
.L_x_22:
[----:B------:R-:W2:Y:S02]  /*1be0*/  LDC R0, c[0x0][0x28c] ;  /* 0x0000a300ff007b82 */ /* 0x000ea40000000800 */
[----:B--2---:R-:W-:-:S13]  /*1bf0*/  ISETP.GE.AND P1, PT, R0, 0x1, PT ;  /* 0x000000010000780c */ /* 0x004fda0003f26270 */
[----:B------:R-:W-:Y:S05]  /*1c00*/  @!P1 BRA `(.L_x_30) ;  /* 0x0000000000409947 */ /* 0x000fea0003800000 */
[----:B------:R-:W-:Y:S05]  /*1c10*/  @!P0 BRA `(.L_x_31) ;  /* 0x0000000000048947 */ /* 0x000fea0003800000 */
[----:B------:R-:W-:Y:S01]  /*1c20*/  BPT.TRAP 0x1 ;  /* 0x000000040000795c */ /* 0x000fe20000300000 */
.L_x_31:
[----:B------:R-:W-:Y:S01]  /*1c30*/  ISETP.NE.AND P0, PT, R58, RZ, PT ;  /* 0x000000ff3a00720c */ /* 0x000fe20003f05270 */
[----:B------:R-:W-:-:S12]  /*1c40*/  UISETP.LT.AND UP1, UPT, UR40, 0x1, UPT ;  /* 0x000000012800788c */ /* 0x000fd8000bf21270 */
[----:B------:R-:W-:-:S05]  /*1c50*/  VOTEU.ANY UP0, P0 ;  /* 0x00000000003f7886 */ /* 0x000fca0000000100 */
[----:B------:R-:W-:-:S04]  /*1c60*/  @UP0 USEL UR4, UR40, 0x1, UP1 ;  /* 0x0000000128040887 */ /* 0x000fc80008800000 */
[----:B------:R-:W-:-:S06]  /*1c70*/  @UP0 UIADD3 UR4, UR39, UR40, -UR4 ;  /* 0x0000002827040290 */ /* 0x000fcc000fffe804 */
[----:B------:R-:W-:-:S04]  /*1c80*/  IMAD.U32 R0, RZ, RZ, UR4 ;  /* 0x00000004ff007e24 */ /* 0x000fc8000f8e00ff */
[----:B------:R-:W-:-:S05]  /*1c90*/  @P0 IMAD.SHL.U32 R0, R0, 0x8, RZ ;  /* 0x0000000800000824 */ /* 0x000fca00078e00ff */
[----:B------:R-:W-:-:S04]  /*1ca0*/  @P0 LOP3.LUT R0, R0, 0x18, RZ, 0xc0, !PT ;  /* 0x0000001800000812 */ /* 0x000fc800078ec0ff */
[----:B------:R-:W-:-:S04]  /*1cb0*/  @P0 IADD3 R3, R6, 0x20, R0 ;  /* 0x0000002006030810 */ /* 0x000fc80007ffe000 */
[----:B------:R-:W-:-:S04]  /*1cc0*/  @P0 PRMT R3, R22, 0x654, R3 ;  /* 0x0000065416030816 */ /* 0x000fc80000000003 */
[----:B------:R2:W-:Y:S01]  /*1cd0*/  @P0 SYNCS.ARRIVE.TRANS64.RED.A1T0 RZ, [R3+URZ], RZ ;  /* 0x000000ff03ff09a7 */ /* 0x0005e2000810043f */
[----:B------:R-:W-:-:S13]  /*1ce0*/  ISETP.GT.U32.AND P0, PT, R19, 0x1, PT ;  /* 0x000000011300780c */ /* 0x000fda0003f04070 */
[----:B--2---:R-:W-:Y:S05]  /*1cf0*/  @P0 BRA `(.L_x_30) ;  /* 0x0000000000040947 */ /* 0x004fea0003800000 */
[----:B------:R-:W-:Y:S01]  /*1d00*/  BPT.TRAP 0x1 ;  /* 0x000000040000795c */ /* 0x000fe20000300000 */
.L_x_30:
[----:B------:R-:W2:Y:S01]  /*1d10*/  LDC R6, c[0x0][0x288] ;  /* 0x0000a200ff067b82 */ /* 0x000ea20000000800 */
[--C-:B------:R-:W-:Y:S01]  /*1d20*/  SHF.R.U32.HI R0, RZ, 0x2, R18.reuse ;  /* 0x00000002ff007819 */ /* 0x100fe20000011612 */
[----:B------:R-:W-:Y:S01]  /*1d30*/  UIADD3 UR39, UR40, UR39, URZ ;  /* 0x0000002728277290 */ /* 0x000fe2000fffe03f */
[----:B01----:R-:W-:Y:S01]  /*1d40*/  SHF.R.U32.HI R5, RZ, 0x7, R18 ;  /* 0x00000007ff057819 */ /* 0x003fe20000011612 */
[----:B------:R-:W-:Y:S01]  /*1d50*/  IMAD.SHL.U32 R61, R61, 0x40, RZ ;  /* 0x000000403d3d7824 */ /* 0x000fe200078e00ff */
[----:B------:R-:W-:Y:S01]  /*1d60*/  LOP3.LUT R3, R0, 0x7, RZ, 0xc0, !PT ;  /* 0x0000000700037812 */ /* 0x000fe200078ec0ff */
[----:B------:R-:W-:Y:S01]  /*1d70*/  USHF.R.U32.HI UR4, URZ, 0x2, UR39 ;  /* 0x000000023f047899 */ /* 0x000fe20008011627 */
[----:B------:R-:W-:Y:S01]  /*1d80*/  LOP3.LUT R0, R5, 0x1, RZ, 0xc0, !PT ;  /* 0x0000000105007812 */ /* 0x000fe200078ec0ff */
[C---:B------:R-:W-:Y:S01]  /*1d90*/  IMAD.SHL.U32 R10, R18.reuse, 0x2, RZ ;  /* 0x00000002120a7824 */ /* 0x040fe200078e00ff */
[C---:B------:R-:W-:Y:S01]  /*1da0*/  LOP3.LUT R5, R18.reuse, 0x3, RZ, 0xc0, !PT ;  /* 0x0000000312057812 */ /* 0x040fe200078ec0ff */
[----:B------:R-:W-:Y:S01]  /*1db0*/  ULOP3.LUT UR4, UR4, 0x1, URZ, 0xc0, !UPT ;  /* 0x0000000104047892 */ /* 0x000fe2000f8ec03f */
[----:B------:R-:W-:Y:S01]  /*1dc0*/  LOP3.LUT R4, R18, 0x60, RZ, 0xc0, !PT ;  /* 0x0000006012047812 */ /* 0x000fe200078ec0ff */
[----:B------:R-:W-:Y:S01]  /*1dd0*/  ULDC UR8, c[0x0][0x284] ;  /* 0x0000a10000087ab9 */ /* 0x000fe20000000800 */
[----:B------:R-:W-:Y:S01]  /*1de0*/  IMAD.SHL.U32 R8, R0, 0x40, RZ ;  /* 0x0000004000087824 */ /* 0x000fe200078e00ff */
[----:B------:R-:W-:Y:S01]  /*1df0*/  UISETP.GT.U32.AND UP1, UPT, UR39, 0x3, UPT ;  /* 0x000000032700788c */ /* 0x000fe2000bf24070 */
[----:B------:R-:W-:Y:S01]  /*1e00*/  SHF.R.U32.HI R4, RZ, 0x1, R4 ;  /* 0x00000001ff047819 */ /* 0x000fe20000011604 */
[----:B------:R-:W-:Y:S01]  /*1e10*/  UISETP.NE.U32.AND UP0, UPT, UR4, 0x1, UPT ;  /* 0x000000010400788c */ /* 0x000fe2000bf05070 */
[----:B------:R-:W-:Y:S01]  /*1e20*/  SHF.R.S32.HI R15, RZ, 0x1f, R57 ;  /* 0x0000001fff0f7819 */ /* 0x000fe20000011439 */
[----:B------:R-:W-:Y:S01]  /*1e30*/  ULDC.64 UR6, c[0x0][0x5d0] ;  /* 0x0001740000067ab9 */ /* 0x000fe20000000a00 */
[--C-:B------:R-:W-:Y:S01]  /*1e40*/  IADD3 R7, RZ, -R4, -R3.reuse ;  /* 0x80000004ff077210 */ /* 0x100fe20007ffe803 */
[----:B------:R-:W-:Y:S01]  /*1e50*/  UISETP.LT.U32.AND UP1, UPT, UR40, 0x4, UP1 ;  /* 0x000000042800788c */ /* 0x000fe20008f21070 */
[----:B------:R-:W-:Y:S01]  /*1e60*/  LOP3.LUT R10, R61, 0x6, R10, 0xf8, !PT ;  /* 0x000000063d0a7812 */ /* 0x000fe200078ef80a */
[----:B------:R-:W-:Y:S01]  /*1e70*/  UISETP.GT.U32.AND UP0, UPT, UR40, 0x3, !UP0 ;  /* 0x000000032800788c */ /* 0x000fe2000c704070 */
[----:B------:R-:W-:Y:S01]  /*1e80*/  LOP3.LUT R3, R8, 0x40, R3, 0xe2, !PT ;  /* 0x0000004008037812 */ /* 0x000fe200078ee203 */
[----:B--2---:R-:W-:Y:S01]  /*1e90*/  IMAD R12, R5, -0x2, R6 ;  /* 0xfffffffe050c7824 */ /* 0x004fe200078e0206 */
[----:B------:R-:W-:Y:S01]  /*1ea0*/  ISETP.GE.AND P0, PT, R61, R6, PT ;  /* 0x000000063d00720c */ /* 0x000fe20003f06270 */
[C---:B------:R-:W-:Y:S01]  /*1eb0*/  IMAD.SHL.U32 R5, R60.reuse, 0x80, RZ ;  /* 0x000000803c057824 */ /* 0x040fe200078e00ff */
[----:B------:R-:W-:Y:S01]  /*1ec0*/  SHF.R.S32.HI R11, RZ, 0x1f, R10 ;  /* 0x0000001fff0b7819 */ /* 0x000fe2000001140a */
[----:B------:R-:W-:Y:S01]  /*1ed0*/  IMAD R6, R15, UR6, RZ ;  /* 0x000000060f067c24 */ /* 0x000fe2000f8e02ff */
[----:B------:R-:W-:Y:S01]  /*1ee0*/  USEL UR5, URZ, 0x1, !UP1 ;  /* 0x000000013f057887 */ /* 0x000fe2000c800000 */
[----:B------:R-:W-:Y:S01]  /*1ef0*/  IMAD.WIDE R8, R60, 0x80, RZ ;  /* 0x000000803c087825 */ /* 0x000fe200078e02ff */
[----:B------:R-:W-:Y:S01]  /*1f00*/  ISETP.GE.OR P0, PT, R5, UR8, P0 ;  /* 0x0000000805007c0c */ /* 0x000fe20008706670 */
[----:B------:R-:W-:-:S02]  /*1f10*/  USEL UR4, URZ, 0x1, !UP0 ;  /* 0x000000013f047887 */ /* 0x000fc4000c000000 */
[----:B------:R-:W-:Y:S01]  /*1f20*/  IMAD R0, R0, -0x40, R7 ;  /* 0xffffffc000007824 */ /* 0x000fe200078e0207 */
[----:B------:R-:W-:Y:S01]  /*1f30*/  LOP3.LUT R75, R8, R3, R4, 0xfe, !PT ;  /* 0x00000003084b7212 */ /* 0x000fe200078efe04 */
[C---:B------:R-:W-:Y:S01]  /*1f40*/  IMAD R13, R57.reuse, UR7, R6 ;  /* 0x00000007390d7c24 */ /* 0x040fe2000f8e0206 */
[----:B------:R-:W-:Y:S01]  /*1f50*/  ULOP3.LUT UR39, UR39, 0x3, URZ, 0xc0, !UPT ;  /* 0x0000000327277892 */ /* 0x000fe2000f8ec03f */
[----:B------:R-:W-:Y:S01]  /*1f60*/  IMAD.WIDE.U32 R6, R57, UR6, R10 ;  /* 0x0000000639067c25 */ /* 0x000fe2000f8e000a */
[----:B------:R-:W-:Y:S01]  /*1f70*/  ULOP3.LUT UR38, UR4, UR38, UR5, 0x96, !UPT ;  /* 0x0000002604267292 */ /* 0x000fe2000f8e9605 */
[----:B------:R-:W-:Y:S02]  /*1f80*/  IADD3 R3, -R5, UR8, R0 ;  /* 0x0000000805037c10 */ /* 0x000fe4000fffe100 */
[----:B------:R-:W-:Y:S02]  /*1f90*/  IMAD.IADD R7, R7, 0x1, R13 ;  /* 0x0000000107077824 */ /* 0x000fe400078e020d */
[----:B------:R-:W-:-:S02]  /*1fa0*/  IMAD.IADD R4, R12, 0x1, -R61 ;  /* 0x000000010c047824 */ /* 0x000fc400078e0a3d */
[----:B------:R-:W-:Y:S01]  /*1fb0*/  IMAD.MOV.U32 R0, RZ, RZ, -0x1 ;  /* 0xffffffffff007424 */ /* 0x000fe200078e00ff */
[----:B------:R-:W-:Y:S06]  /*1fc0*/  @P0 BRA `(.L_x_32) ;  /* 0x00000020008c0947 */ /* 0x000fec0003800000 */
[----:B------:R-:W0:Y:S01]  /*1fd0*/  LDC.64 R68, c[0x0][0x5c8] ;  /* 0x00017200ff447b82 */ /* 0x000e220000000a00 */
[----:B-----5:R-:W-:Y:S01]  /*1fe0*/  FSETP.NEU.AND P1, PT, R56, RZ, PT ;  /* 0x000000ff3800720b */ /* 0x020fe20003f2d000 */
[----:B------:R-:W-:Y:S01]  /*1ff0*/  BSSY B0, `(.L_x_32) ;  /* 0x0000220000007945 */ /* 0x000fe20003800000 */
[----:B------:R-:W-:-:S04]  /*2000*/  ISETP.GT.AND P0, PT, R4, RZ, PT ;  /* 0x000000ff0400720c */ /* 0x000fc80003f04270 */
[----:B------:R-:W-:Y:S01]  /*2010*/  ISETP.GT.AND P3, PT, R3, RZ, P0 ;  /* 0x000000ff0300720c */ /* 0x000fe20000764270 */
[-C--:B0-----:R-:W-:Y:S02]  /*2020*/  IMAD R12, R9, R68.reuse, RZ ;  /* 0x00000044090c7224 */ /* 0x081fe400078e02ff */
[----:B------:R-:W-:-:S04]  /*2030*/  IMAD.WIDE.U32 R60, R75, R68, R6 ;  /* 0x000000444b3c7225 */ /* 0x000fc800078e0006 */
[----:B------:R-:W-:-:S04]  /*2040*/  IMAD R5, R75, R69, R12 ;  /* 0x000000454b057224 */ /* 0x000fc800078e020c */
[----:B------:R-:W-:Y:S01]  /*2050*/  IMAD.IADD R77, R61, 0x1, R5 ;  /* 0x000000013d4d7824 */ /* 0x000fe200078e0205 */
[----:B------:R-:W-:Y:S06]  /*2060*/  @!P1 BRA `(.L_x_33) ;  /* 0x0000001400e89947 */ /* 0x000fec0003800000 */
[----:B------:R-:W0:Y:S01]  /*2070*/  LDC.64 R64, c[0x0][0x5b8] ;  /* 0x00016e00ff407b82 */ /* 0x000e220000000a00 */
[----:B------:R-:W-:-:S07]  /*2080*/  ULDC.64 UR4, c[0x0][0x5c0] ;  /* 0x0001700000047ab9 */ /* 0x000fce0000000a00 */
[----:B------:R-:W1:Y:S08]  /*2090*/  LDC.64 R70, c[0x0][0x5b0] ;  /* 0x00016c00ff467b82 */ /* 0x000e700000000a00 */
[----:B------:R-:W2:Y:S01]  /*20a0*/  LDC.64 R72, c[0x0][0x5a8] ;  /* 0x00016a00ff487b82 */ /* 0x000ea20000000a00 */
[-C--:B0-----:R-:W-:Y:S02]  /*20b0*/  IMAD R6, R15, R64.reuse, RZ ;  /* 0x000000400f067224 */ /* 0x081fe400078e02ff */
[----:B------:R-:W-:-:S04]  /*20c0*/  IMAD.WIDE.U32 R62, R57, R64, R10 ;  /* 0x00000040393e7225 */ /* 0x000fc800078e000a */
[----:B------:R-:W-:Y:S02]  /*20d0*/  IMAD R65, R57, R65, R6 ;  /* 0x0000004139417224 */ /* 0x000fe400078e0206 */
[-C--:B-1----:R-:W-:Y:S02]  /*20e0*/  IMAD R8, R9, R70.reuse, RZ ;  /* 0x0000004609087224 */ /* 0x082fe400078e02ff */
[----:B------:R-:W-:Y:S02]  /*20f0*/  IMAD.IADD R13, R63, 0x1, R65 ;  /* 0x000000013f0d7824 */ /* 0x000fe400078e0241 */
[----:B------:R-:W-:Y:S02]  /*2100*/  IMAD.MOV.U32 R12, RZ, RZ, R62 ;  /* 0x000000ffff0c7224 */ /* 0x000fe400078e003e */
[C---:B------:R-:W-:Y:S02]  /*2110*/  IMAD R67, R75.reuse, R71, R8 ;  /* 0x000000474b437224 */ /* 0x040fe400078e0208 */
[----:B------:R-:W-:-:S04]  /*2120*/  IMAD.WIDE.U32 R6, R75, R70, R12 ;  /* 0x000000464b067225 */ /* 0x000fc800078e000c */
[----:B------:R-:W-:Y:S01]  /*2130*/  IMAD.IADD R5, R7, 0x1, R67 ;  /* 0x0000000107057824 */ /* 0x000fe200078e0243 */
[----:B--2---:R-:W-:-:S04]  /*2140*/  LEA R14, P1, R6, R72, 0x1 ;  /* 0x00000048060e7211 */ /* 0x004fc800078208ff */
[----:B------:R-:W-:-:S05]  /*2150*/  LEA.HI.X R15, R6, R73, R5, 0x1, P1 ;  /* 0x00000049060f7211 */ /* 0x000fca00008f0c05 */
[----:B------:R0:W2:Y:S01]  /*2160*/  @P3 LDG.E.LTC128B.U16 R5, desc[UR36][R14.64] ;  /* 0x000000240e053981 */ /* 0x0000a2000c1e1520 */
[----:B------:R-:W-:Y:S01]  /*2170*/  LEA R8, P1, R60, UR4, 0x1 ;  /* 0x000000043c087c11 */ /* 0x000fe2000f8208ff */
[----:B------:R-:W-:Y:S01]  /*2180*/  IMAD.WIDE.U32 R6, R75, R70, R10 ;  /* 0x000000464b067225 */ /* 0x000fe200078e000a */
[----:B------:R-:W-:Y:S03]  /*2190*/  BSSY B1, `(.L_x_34) ;  /* 0x0000012000017945 */ /* 0x000fe60003800000 */
[----:B------:R-:W-:Y:S02]  /*21a0*/  IMAD.IADD R7, R67, 0x1, R7 ;  /* 0x0000000143077824 */ /* 0x000fe400078e0207 */
[----:B------:R-:W-:Y:S01]  /*21b0*/  IMAD.WIDE.U32 R20, R57, R64, R6 ;  /* 0x0000004039147225 */ /* 0x000fe200078e0006 */
[----:B0-----:R-:W-:-:S03]  /*21c0*/  SHF.L.U64.HI R15, R70, 0x3, R71 ;  /* 0x00000003460f7819 */ /* 0x001fc60000010247 */
[----:B------:R-:W-:Y:S01]  /*21d0*/  IMAD.IADD R7, R65, 0x1, R21 ;  /* 0x0000000141077824 */ /* 0x000fe200078e0215 */
[----:B------:R-:W-:Y:S01]  /*21e0*/  LEA R6, P4, R20, R72, 0x1 ;  /* 0x0000004814067211 */ /* 0x000fe200078808ff */
[----:B------:R-:W-:-:S03]  /*21f0*/  IMAD.SHL.U32 R14, R70, 0x8, RZ ;  /* 0x00000008460e7824 */ /* 0x000fc600078e00ff */
[----:B------:R-:W-:Y:S01]  /*2200*/  LEA.HI.X R7, R20, R73, R7, 0x1, P4 ;  /* 0x0000004914077211 */ /* 0x000fe200020f0c07 */
[----:B--2---:R-:W-:-:S05]  /*2210*/  HADD2.F32 R9, -RZ, R5.H0_H0 ;  /* 0x20000005ff097230 */ /* 0x004fca0000004100 */
[----:B------:R-:W-:-:S04]  /*2220*/  FMUL R9, R9, R56 ;  /* 0x0000003809097220 */ /* 0x000fc80000400000 */
[----:B------:R-:W-:Y:S01]  /*2230*/  FFMA R24, R24, R23, R9 ;  /* 0x0000001718187223 */ /* 0x000fe20000000009 */
[----:B------:R-:W-:Y:S02]  /*2240*/  LEA.HI.X R9, R60, UR5, R77, 0x1, P1 ;  /* 0x000000053c097c11 */ /* 0x000fe400088f0c4d */
[----:B------:R-:W-:Y:S02]  /*2250*/  ISETP.GT.AND P1, PT, R4, 0x1, PT ;  /* 0x000000010400780c */ /* 0x000fe40003f24270 */
[----:B------:R-:W-:Y:S02]  /*2260*/  F2FP.F16.F32.PACK_AB R24, RZ, R24 ;  /* 0x00000018ff18723e */ /* 0x000fe400000000ff */
[----:B------:R-:W-:-:S03]  /*2270*/  ISETP.GT.AND P2, PT, R3, RZ, P1 ;  /* 0x000000ff0300720c */ /* 0x000fc60000f44270 */
[----:B------:R0:W-:Y:S10]  /*2280*/  @P3 STG.E.U16 desc[UR36][R8.64], R24 ;  /* 0x0000001808003986 */ /* 0x0001f4000c101524 */
[----:B------:R-:W-:Y:S05]  /*2290*/  @!P2 BRA `(.L_x_35) ;  /* 0x000000000004a947 */ /* 0x000fea0003800000 */
[----:B------:R1:W5:Y:S02]  /*22a0*/  LDG.E.LTC128B.U16 R5, desc[UR36][R6.64+0x2] ;  /* 0x0000022406057981 */ /* 0x000364000c1e1520 */
.L_x_35:
[----:B------:R-:W-:Y:S05]  /*22b0*/  BSYNC B1 ;  /* 0x0000000000017941 */ /* 0x000fea0003800000 */
.L_x_34:
[----:B-----5:R-:W-:Y:S01]  /*22c0*/  HADD2.F32 R61, -RZ, R5.H0_H0 ;  /* 0x20000005ff3d7230 */ /* 0x020fe20000004100 */
[----:B------:R-:W-:Y:S01]  /*22d0*/  ISETP.GT.AND P0, PT, R3, 0x8, P0 ;  /* 0x000000080300780c */ /* 0x000fe20000704270 */
[----:B------:R-:W-:Y:S01]  /*22e0*/  IMAD.WIDE.U32 R20, R75, R70, R14 ;  /* 0x000000464b147225 */ /* 0x000fe200078e000e */
[----:B0-----:R-:W-:-:S03]  /*22f0*/  PRMT R24, R5, 0x7610, R24 ;  /* 0x0000761005187816 */ /* 0x001fc60000000018 */
[----:B------:R-:W-:Y:S01]  /*2300*/  FMUL R12, R61, R56 ;  /* 0x000000383d0c7220 */ /* 0x000fe20000400000 */
[----:B------:R-:W-:Y:S01]  /*2310*/  IMAD.IADD R67, R67, 0x1, R21 ;  /* 0x0000000143437824 */ /* 0x000fe200078e0215 */
[----:B------:R-:W-:Y:S02]  /*2320*/  IADD3 R62, P3, R62, R20, RZ ;  /* 0x000000143e3e7210 */ /* 0x000fe40007f7e0ff */
[----:B------:R-:W-:-:S03]  /*2330*/  FFMA R12, R25, R23, R12 ;  /* 0x00000017190c7223 */ /* 0x000fc6000000000c */
[----:B------:R-:W-:Y:S01]  /*2340*/  IMAD.X R13, R67, 0x1, R13, P3 ;  /* 0x00000001430d7824 */ /* 0x000fe200018e060d */
[C---:B------:R-:W-:Y:S02]  /*2350*/  LEA R14, P3, R62.reuse, R72, 0x1 ;  /* 0x000000483e0e7211 */ /* 0x040fe400078608ff */
[----:B------:R-:W-:Y:S02]  /*2360*/  F2FP.F16.F32.PACK_AB R12, RZ, R12 ;  /* 0x0000000cff0c723e */ /* 0x000fe400000000ff */
[----:B------:R-:W-:Y:S02]  /*2370*/  LEA.HI.X R15, R62, R73, R13, 0x1, P3 ;  /* 0x000000493e0f7211 */ /* 0x000fe400018f0c0d */
[----:B------:R-:W-:-:S05]  /*2380*/  PRMT R21, R12, 0x7610, R21 ;  /* 0x000076100c157816 */ /* 0x000fca0000000015 */
[----:B------:R0:W-:Y:S04]  /*2390*/  @P2 STG.E.U16 desc[UR36][R8.64+0x2], R21 ;  /* 0x0000021508002986 */ /* 0x0001e8000c101524 */
[----:B------:R-:W2:Y:S01]  /*23a0*/  @P0 LDG.E.LTC128B.U16 R24, desc[UR36][R14.64] ;  /* 0x000000240e180981 */ /* 0x000ea2000c1e1520 */
[----:B------:R-:W-:Y:S01]  /*23b0*/  IADD3 R20, P2, R10, R20, RZ ;  /* 0x000000140a147210 */ /* 0x000fe20007f5e0ff */
[----:B------:R-:W-:Y:S01]  /*23c0*/  BSSY B1, `(.L_x_36) ;  /* 0x0000011000017945 */ /* 0x000fe20003800000 */
[C---:B------:R-:W-:Y:S02]  /*23d0*/  SHF.L.U64.HI R13, R68.reuse, 0x4, R69 ;  /* 0x00000004440d7819 */ /* 0x040fe40000010245 */
[----:B------:R-:W-:Y:S01]  /*23e0*/  ISETP.GT.AND P1, PT, R3, 0x8, P1 ;  /* 0x000000080300780c */ /* 0x000fe20000f24270 */
[----:B0-----:R-:W-:Y:S01]  /*23f0*/  IMAD.X R21, R11, 0x1, R67, P2 ;  /* 0x000000010b157824 */ /* 0x001fe200010e0643 */
[----:B------:R-:W-:Y:S01]  /*2400*/  LEA R12, P2, R68, R8, 0x4 ;  /* 0x00000008440c7211 */ /* 0x000fe200078420ff */
[----:B------:R-:W-:-:S04]  /*2410*/  IMAD.WIDE.U32 R20, R57, R64, R20 ;  /* 0x0000004039147225 */ /* 0x000fc800078e0014 */
[----:B------:R-:W-:Y:S01]  /*2420*/  IMAD.X R13, R13, 0x1, R9, P2 ;  /* 0x000000010d0d7824 */ /* 0x000fe200010e0609 */
[----:B------:R-:W-:Y:S01]  /*2430*/  LEA R10, P3, R20, R72, 0x1 ;  /* 0x00000048140a7211 */ /* 0x000fe200078608ff */
[----:B------:R-:W-:-:S05]  /*2440*/  IMAD.IADD R11, R65, 0x1, R21 ;  /* 0x00000001410b7824 */ /* 0x000fca00078e0215 */
[----:B------:R-:W-:Y:S01]  /*2450*/  LEA.HI.X R11, R20, R73, R11, 0x1, P3 ;  /* 0x00000049140b7211 */ /* 0x000fe200018f0c0b */
[----:B--2---:R-:W-:-:S05]  /*2460*/  HADD2.F32 R5, -RZ, R24.H0_H0 ;  /* 0x20000018ff057230 */ /* 0x004fca0000004100 */
[----:B------:R-:W-:-:S04]  /*2470*/  FMUL R5, R5, R56 ;  /* 0x0000003805057220 */ /* 0x000fc80000400000 */
[----:B------:R-:W-:-:S05]  /*2480*/  FFMA R5, R26, R23, R5 ;  /* 0x000000171a057223 */ /* 0x000fca0000000005 */
[----:B------:R-:W-:-:S05]  /*2490*/  F2FP.F16.F32.PACK_AB R5, RZ, R5 ;  /* 0x00000005ff05723e */ /* 0x000fca00000000ff */
[----:B------:R0:W-:Y:S01]  /*24a0*/  @P0 STG.E.U16 desc[UR36][R12.64], R5 ;  /* 0x000000050c000986 */ /* 0x0001e2000c101524 */
[----:B------:R-:W-:Y:S05]  /*24b0*/  @!P1 BRA `(.L_x_37) ;  /* 0x0000000000049947 */ /* 0x000fea0003800000 */
[----:B------:R2:W5:Y:S02]  /*24c0*/  LDG.E.LTC128B.U16 R24, desc[UR36][R10.64+0x2] ;  /* 0x000002240a187981 */ /* 0x000564000c1e1520 */
.L_x_37:
[----:B------:R-:W-:Y:S05]  /*24d0*/  BSYNC B1 ;  /* 0x0000000000017941 */ /* 0x000fea0003800000 */
.L_x_36:
[----:B0----5:R-:W-:Y:S01]  /*24e0*/  HADD2.F32 R5, -RZ, R24.H0_H0 ;  /* 0x20000018ff057230 */ /* 0x021fe20000004100 */
[----:B------:R-:W-:Y:S01]  /*24f0*/  ISETP.GT.AND P0, PT, R4, 0x8, PT ;  /* 0x000000080400780c */ /* 0x000fe20003f04270 */
[----:B------:R-:W-:Y:S03]  /*2500*/  BSSY B1, `(.L_x_38) ;  /* 0x0000008000017945 */ /* 0x000fe60003800000 */
[----:B------:R-:W-:Y:S01]  /*2510*/  FMUL R14, R5, R56 ;  /* 0x00000038050e7220 */ /* 0x000fe20000400000 */
[----:B------:R-:W-:-:S03]  /*2520*/  ISETP.GT.AND P2, PT, R3, RZ, P0 ;  /* 0x000000ff0300720c */ /* 0x000fc60000744270 */
[----:B------:R-:W-:-:S05]  /*2530*/  FFMA R14, R27, R23, R14 ;  /* 0x000000171b0e7223 */ /* 0x000fca000000000e */
[----:B------:R-:W-:-:S05]  /*2540*/  F2FP.F16.F32.PACK_AB R14, RZ, R14 ;  /* 0x0000000eff0e723e */ /* 0x000fca00000000ff */
[----:B------:R0:W-:Y:S01]  /*2550*/  @P1 STG.E.U16 desc[UR36][R12.64+0x2], R14 ;  /* 0x0000020e0c001986 */ /* 0x0001e2000c101524 */
[----:B------:R-:W-:Y:S05]  /*2560*/  @!P2 BRA `(.L_x_39) ;  /* 0x000000000004a947 */ /* 0x000fea0003800000 */
[----:B------:R3:W5:Y:S02]  /*2570*/  LDG.E.LTC128B.U16 R24, desc[UR36][R6.64+0x10] ;  /* 0x0000102406187981 */ /* 0x000764000c1e1520 */
.L_x_39:
[----:B------:R-:W-:Y:S05]  /*2580*/  BSYNC B1 ;  /* 0x0000000000017941 */ /* 0x000fea0003800000 */
.L_x_38:
[----:B-----5:R-:W-:Y:S01]  /*2590*/  HADD2.F32 R5, -RZ, R24.H0_H0 ;  /* 0x20000018ff057230 */ /* 0x020fe20000004100 */
        /* <DEDUP_REMOVED lines=9> */
.L_x_41:
[----:B------:R-:W-:Y:S05]  /*2630*/  BSYNC B1 ;  /* 0x0000000000017941 */ /* 0x000fea0003800000 */
.L_x_40:
[----:B----45:R-:W-:Y:S01]  /*2640*/  HADD2.F32 R5, -RZ, R24.H0_H0 ;  /* 0x20000018ff057230 */ /* 0x030fe20000004100 */
[----:B------:R-:W-:Y:S01]  /*2650*/  ISETP.GT.AND P0, PT, R3, 0x8, P0 ;  /* 0x000000080300780c */ /* 0x000fe20000704270 */
[----:B------:R-:W-:Y:S03]  /*2660*/  BSSY B1, `(.L_x_42) ;  /* 0x0000007000017945 */ /* 0x000fe60003800000 */
[----:B0-----:R-:W-:-:S04]  /*2670*/  FMUL R14, R5, R56 ;  /* 0x00000038050e7220 */ /* 0x001fc80000400000 */
[----:B------:R-:W-:-:S05]  /*2680*/  FFMA R14, R29, R23, R14 ;  /* 0x000000171d0e7223 */ /* 0x000fca000000000e */
[----:B------:R-:W-:-:S05]  /*2690*/  F2FP.F16.F32.PACK_AB R14, RZ, R14 ;  /* 0x0000000eff0e723e */ /* 0x000fca00000000ff */
[----:B------:R0:W-:Y:S01]  /*26a0*/  @P3 STG.E.U16 desc[UR36][R8.64+0x12], R14 ;  /* 0x0000120e08003986 */ /* 0x0001e2000c101524 */
[----:B------:R-:W-:Y:S05]  /*26b0*/  @!P0 BRA `(.L_x_43) ;  /* 0x0000000000048947 */ /* 0x000fea0003800000 */
[----:B------:R4:W5:Y:S02]  /*26c0*/  LDG.E.LTC128B.U16 R24, desc[UR36][R10.64+0x10] ;  /* 0x000010240a187981 */ /* 0x000964000c1e1520 */
.L_x_43:
[----:B------:R-:W-:Y:S05]  /*26d0*/  BSYNC B1 ;  /* 0x0000000000017941 */ /* 0x000fea0003800000 */
.L_x_42:
[----:B-----5:R-:W-:Y:S01]  /*26e0*/  HADD2.F32 R5, -RZ, R24.H0_H0 ;  /* 0x20000018ff057230 */ /* 0x020fe20000004100 */
[----:B------:R-:W-:Y:S01]  /*26f0*/  ISETP.GT.AND P1, PT, R3, 0x8, P1 ;  /* 0x000000080300780c */ /* 0x000fe20000f24270 */
[----:B------:R-:W-:Y:S03]  /*2700*/  BSSY B1, `(.L_x_44) ;  /* 0x0000007000017945 */ /* 0x000fe60003800000 */
[----:B------:R-:W-:-:S04]  /*2710*/  FMUL R5, R5, R56 ;  /* 0x0000003805057220 */ /* 0x000fc80000400000 */
[----:B------:R-:W-:-:S05]  /*2720*/  FFMA R5, R30, R23, R5 ;  /* 0x000000171e057223 */ /* 0x000fca0000000005 */
[----:B------:R-:W-:-:S05]  /*2730*/  F2FP.F16.F32.PACK_AB R5, RZ, R5 ;  /* 0x00000005ff05723e */ /* 0x000fca00000000ff */
[----:B------:R0:W-:Y:S01]  /*2740*/  @P0 STG.E.U16 desc[UR36][R12.64+0x10], R5 ;  /* 0x000010050c000986 */ /* 0x0001e2000c101524 */
[----:B------:R-:W-:Y:S05]  /*2750*/  @!P1 BRA `(.L_x_45) ;  /* 0x0000000000049947 */ /* 0x000fea0003800000 */
[----:B------:R0:W5:Y:S02]  /*2760*/  LDG.E.LTC128B.U16 R24, desc[UR36][R10.64+0x12] ;  /* 0x000012240a187981 */ /* 0x000164000c1e1520 */
.L_x_45:
[----:B------:R-:W-:Y:S05]  /*2770*/  BSYNC B1 ;  /* 0x0000000000017941 */ /* 0x000fea0003800000 */
.L_x_44:
        /* <DEDUP_REMOVED lines=10> */
.L_x_47:
[----:B------:R-:W-:Y:S05]  /*2820*/  BSYNC B1 ;  /* 0x0000000000017941 */ /* 0x000fea0003800000 */
.L_x_46:
        /* <DEDUP_REMOVED lines=10> */
.L_x_49:
[----:B------:R-:W-:Y:S05]  /*28d0*/  BSYNC B1 ;  /* 0x0000000000017941 */ /* 0x000fea0003800000 */
.L_x_48:
[----:B0----5:R-:W-:Y:S01]  /*28e0*/  HADD2.F32 R5, -RZ, R24.H0_H0 ;  /* 0x20000018ff057230 */ /* 0x021fe20000004100 */
        /* <DEDUP_REMOVED lines=8> */
.L_x_51:
[----:B------:R-:W-:Y:S05]  /*2970*/  BSYNC B1 ;  /* 0x0000000000017941 */ /* 0x000fea0003800000 */
.L_x_50:
        /* <DEDUP_REMOVED lines=9> */
.L_x_53:
[----:B------:R-:W-:Y:S05]  /*2a10*/  BSYNC B1 ;  /* 0x0000000000017941 */ /* 0x000fea0003800000 */
.L_x_52:
        /* <DEDUP_REMOVED lines=10> */
.L_x_55:
[----:B------:R-:W-:Y:S05]  /*2ac0*/  BSYNC B1 ;  /* 0x0000000000017941 */ /* 0x000fea0003800000 */
.L_x_54:
        /* <DEDUP_REMOVED lines=10> */
.L_x_57:
[----:B------:R-:W-:Y:S05]  /*2b70*/  BSYNC B1 ;  /* 0x0000000000017941 */ /* 0x000fea0003800000 */
.L_x_56:
        /* <DEDUP_REMOVED lines=9> */
.L_x_59:
[----:B------:R-:W-:Y:S05]  /*2c10*/  BSYNC B1 ;  /* 0x0000000000017941 */ /* 0x000fea0003800000 */
.L_x_58:
        /* <DEDUP_REMOVED lines=9> */
.L_x_61:
[----:B------:R-:W-:Y:S05]  /*2cb0*/  BSYNC B1 ;  /* 0x0000000000017941 */ /* 0x000fea0003800000 */
.L_x_60:
        /* <DEDUP_REMOVED lines=10> */
.L_x_63:
[----:B------:R-:W-:Y:S05]  /*2d60*/  BSYNC B1 ;  /* 0x0000000000017941 */ /* 0x000fea0003800000 */
.L_x_62:
        /* <DEDUP_REMOVED lines=10> */
.L_x_65:
[----:B------:R-:W-:Y:S05]  /*2e10*/  BSYNC B1 ;  /* 0x0000000000017941 */ /* 0x000fea0003800000 */
.L_x_64:
        /* <DEDUP_REMOVED lines=9> */
.L_x_67:
[----:B------:R-:W-:Y:S05]  /*2eb0*/  BSYNC B1 ;  /* 0x0000000000017941 */ /* 0x000fea0003800000 */
.L_x_66:
        /* <DEDUP_REMOVED lines=9> */
.L_x_69:
[----:B------:R-:W-:Y:S05]  /*2f50*/  BSYNC B1 ;  /* 0x0000000000017941 */ /* 0x000fea0003800000 */
.L_x_68:
        /* <DEDUP_REMOVED lines=10> */
.L_x_71:
[----:B------:R-:W-:Y:S05]  /*3000*/  BSYNC B1 ;  /* 0x0000000000017941 */ /* 0x000fea0003800000 */
.L_x_70:
        /* <DEDUP_REMOVED lines=10> */
.L_x_73:
[----:B------:R-:W-:Y:S05]  /*30b0*/  BSYNC B1 ;  /* 0x0000000000017941 */ /* 0x000fea0003800000 */
.L_x_72:
        /* <DEDUP_REMOVED lines=9> */
.L_x_75:
[----:B------:R-:W-:Y:S05]  /*3150*/  BSYNC B1 ;  /* 0x0000000000017941 */ /* 0x000fea0003800000 */
.L_x_74:
        /* <DEDUP_REMOVED lines=9> */
.L_x_77:
[----:B------:R-:W-:Y:S05]  /*31f0*/  BSYNC B1 ;  /* 0x0000000000017941 */ /* 0x000fea0003800000 */
.L_x_76:
        /* <DEDUP_REMOVED lines=10> */
.L_x_79:
[----:B------:R-:W-:Y:S05]  /*32a0*/  BSYNC B1 ;  /* 0x0000000000017941 */ /* 0x000fea0003800000 */
.L_x_78:
        /* <DEDUP_REMOVED lines=10> */
.L_x_81:
[----:B------:R-:W-:Y:S05]  /*3350*/  BSYNC B1 ;  /* 0x0000000000017941 */ /* 0x000fea0003800000 */
.L_x_80:
        /* <DEDUP_REMOVED lines=9> */
.L_x_83:
[----:B------:R-:W-:Y:S05]  /*33f0*/  BSYNC B1 ;  /* 0x0000000000017941 */ /* 0x000fea0003800000 */
.L_x_82:
        /* <DEDUP_REMOVED lines=9> */
.L_x_85:
[----:B------:R-:W-:Y:S05]  /*3490*/  BSYNC B1 ;  /* 0x0000000000017941 */ /* 0x000fea0003800000 */
.L_x_84:
        /* <DEDUP_REMOVED lines=10> */
.L_x_87:
[----:B------:R-:W-:Y:S05]  /*3540*/  BSYNC B1 ;  /* 0x0000000000017941 */ /* 0x000fea0003800000 */
.L_x_86:
[----:B-----5:R-:W-:Y:S01]  /*3550*/  HADD2.F32 R5, -RZ, R24.H0_H0 ;  /* 0x20000018ff057230 */ /* 0x020fe20000004100 */
[----:B------:R-:W-:Y:S01]  /*3560*/  ISETP.GT.AND P1, PT, R4, 0x39, PT ;  /* 0x000000390400780c */ /* 0x000fe20003f24270 */
[----:B------:R-:W-:Y:S01]  /*3570*/  @P2 IMAD.MOV.U32 R4, RZ, RZ, R8 ;  /* 0x000000ffff042224 */ /* 0x000fe200078e0008 */
[----:B------:R-:W-:Y:S02]  /*3580*/  BSSY B1, `(.L_x_88) ;  /* 0x000000a000017945 */ /* 0x000fe40003800000 */
[----:B------:R-:W-:Y:S01]  /*3590*/  FMUL R5, R5, R56 ;  /* 0x0000003805057220 */ /* 0x000fe20000400000 */
[----:B------:R-:W-:-:S03]  /*35a0*/  ISETP.GT.AND P3, PT, R3, RZ, P1 ;  /* 0x000000ff0300720c */ /* 0x000fc60000f64270 */
[----:B------:R-:W-:-:S05]  /*35b0*/  FFMA R5, R52, R23, R5 ;  /* 0x0000001734057223 */ /* 0x000fca0000000005 */
[----:B------:R-:W-:-:S04]  /*35c0*/  F2FP.F16.F32.PACK_AB R5, RZ, R5 ;  /* 0x00000005ff05723e */ /* 0x000fc800000000ff */
[----:B0-----:R-:W-:Y:S01]  /*35d0*/  PRMT R14, R5, 0x7610, R14 ;  /* 0x00007610050e7816 */ /* 0x001fe2000000000e */
[----:B------:R-:W-:-:S05]  /*35e0*/  @P2 IMAD.MOV.U32 R5, RZ, RZ, R9 ;  /* 0x000000ffff052224 */ /* 0x000fca00078e0009 */
[----:B------:R0:W-:Y:S01]  /*35f0*/  @P2 STG.E.U16 desc[UR36][R4.64+0x70], R14 ;  /* 0x0000700e04002986 */ /* 0x0001e2000c101524 */
[----:B------:R-:W-:Y:S05]  /*3600*/  @!P3 BRA `(.L_x_89) ;  /* 0x000000000004b947 */ /* 0x000fea0003800000 */
[----:B------:R0:W5:Y:S02]  /*3610*/  LDG.E.LTC128B.U16 R24, desc[UR36][R6.64+0x72] ;  /* 0x0000722406187981 */ /* 0x000164000c1e1520 */
.L_x_89:
[----:B------:R-:W-:Y:S05]  /*3620*/  BSYNC B1 ;  /* 0x0000000000017941 */ /* 0x000fea0003800000 */
.L_x_88:
        /* <DEDUP_REMOVED lines=9> */
.L_x_91:
[----:B------:R-:W-:Y:S05]  /*36c0*/  BSYNC B1 ;  /* 0x0000000000017941 */ /* 0x000fea0003800000 */
.L_x_90:
[----:B-----5:R-:W-:Y:S01]  /*36d0*/  HADD2.F32 R5, -RZ, R24.H0_H0 ;  /* 0x20000018ff057230 */ /* 0x020fe20000004100 */
[----:B------:R-:W-:Y:S01]  /*36e0*/  ISETP.GT.AND P1, PT, R3, 0x8, P1 ;  /* 0x000000080300780c */ /* 0x000fe20000f24270 */
[----:B0-----:R-:W-:Y:S01]  /*36f0*/  @P0 IMAD.MOV.U32 R4, RZ, RZ, R12 ;  /* 0x000000ffff040224 */ /* 0x001fe200078e000c */
[----:B------:R-:W-:Y:S02]  /*3700*/  BSSY B1, `(.L_x_92) ;  /* 0x0000009000017945 */ /* 0x000fe40003800000 */
[----:B------:R-:W-:-:S04]  /*3710*/  FMUL R5, R5, R56 ;  /* 0x0000003805057220 */ /* 0x000fc80000400000 */
[----:B------:R-:W-:-:S05]  /*3720*/  FFMA R5, R54, R23, R5 ;  /* 0x0000001736057223 */ /* 0x000fca0000000005 */
[----:B------:R-:W-:-:S04]  /*3730*/  F2FP.F16.F32.PACK_AB R5, RZ, R5 ;  /* 0x00000005ff05723e */ /* 0x000fc800000000ff */
[----:B-1-3--:R-:W-:Y:S01]  /*3740*/  PRMT R6, R5, 0x7610, R6 ;  /* 0x0000761005067816 */ /* 0x00afe20000000006 */
[----:B------:R-:W-:-:S05]  /*3750*/  @P0 IMAD.MOV.U32 R5, RZ, RZ, R13 ;  /* 0x000000ffff050224 */ /* 0x000fca00078e000d */
[----:B------:R0:W-:Y:S01]  /*3760*/  @P0 STG.E.U16 desc[UR36][R4.64+0x70], R6 ;  /* 0x0000700604000986 */ /* 0x0001e2000c101524 */
[----:B------:R-:W-:Y:S05]  /*3770*/  @!P1 BRA `(.L_x_93) ;  /* 0x0000000000049947 */ /* 0x000fea0003800000 */
[----:B------:R1:W5:Y:S02]  /*3780*/  LDG.E.LTC128B.U16 R24, desc[UR36][R10.64+0x72] ;  /* 0x000072240a187981 */ /* 0x000364000c1e1520 */
.L_x_93:
[----:B------:R-:W-:Y:S05]  /*3790*/  BSYNC B1 ;  /* 0x0000000000017941 */ /* 0x000fea0003800000 */
.L_x_92:
[----:B------:R-:W-:Y:S05]  /*37a0*/  @!P1 BRA `(.L_x_94) ;  /* 0x0000000800909947 */ /* 0x000fea0003800000 */
[----:B-----5:R-:W-:-:S05]  /*37b0*/  HADD2.F32 R3, -RZ, R24.H0_H0 ;  /* 0x20000018ff037230 */ /* 0x020fca0000004100 */
[----:B0-----:R-:W-:-:S04]  /*37c0*/  FMUL R4, R3, R56 ;  /* 0x0000003803047220 */ /* 0x001fc80000400000 */
[----:B------:R-:W-:-:S05]  /*37d0*/  FFMA R4, R55, R23, R4 ;  /* 0x0000001737047223 */ /* 0x000fca0000000004 */
[----:B------:R-:W-:-:S05]  /*37e0*/  F2FP.F16.F32.PACK_AB R4, RZ, R4 ;  /* 0x00000004ff04723e */ /* 0x000fca00000000ff */
[----:B------:R3:W-:Y:S01]  /*37f0*/  STG.E.U16 desc[UR36][R12.64+0x72], R4 ;  /* 0x000072040c007986 */ /* 0x0007e2000c101524 */
[----:B------:R-:W-:Y:S05]  /*3800*/  BRA `(.L_x_94) ;  /* 0x0000000800787947 */ /* 0x000fea0003800000 */
.L_x_33:
[----:B------:R-:W-:Y:S01]  /*3810*/  ISETP.GT.AND P2, PT, R4, 0x1, PT ;  /* 0x000000010400780c */ /* 0x000fe20003f44270 */
[----:B------:R-:W-:Y:S01]  /*3820*/  ULDC.64 UR4, c[0x0][0x5c0] ;  /* 0x0001700000047ab9 */ /* 0x000fe20000000a00 */
[-C--:B------:R-:W-:Y:S01]  /*3830*/  FMUL R24, R24, R23.reuse ;  /* 0x0000001718187220 */ /* 0x080fe20000400000 */
[-C--:B------:R-:W-:Y:S01]  /*3840*/  FMUL R25, R25, R23.reuse ;  /* 0x0000001719197220 */ /* 0x080fe20000400000 */
[----:B------:R-:W-:Y:S01]  /*3850*/  ISETP.GT.AND P1, PT, R3, RZ, P2 ;  /* 0x000000ff0300720c */ /* 0x000fe20001724270 */
[-C--:B------:R-:W-:Y:S01]  /*3860*/  FMUL R26, R26, R23.reuse ;  /* 0x000000171a1a7220 */ /* 0x080fe20000400000 */
[----:B------:R-:W-:Y:S01]  /*3870*/  LEA R6, P4, R60, UR4, 0x1 ;  /* 0x000000043c067c11 */ /* 0x000fe2000f8808ff */
[-C--:B------:R-:W-:Y:S01]  /*3880*/  FMUL R27, R27, R23.reuse ;  /* 0x000000171b1b7220 */ /* 0x080fe20000400000 */
[----:B------:R-:W-:Y:S01]  /*3890*/  F2FP.F16.F32.PACK_AB R24, RZ, R24 ;  /* 0x00000018ff18723e */ /* 0x000fe200000000ff */
[-C--:B------:R-:W-:Y:S01]  /*38a0*/  FMUL R28, R28, R23.reuse ;  /* 0x000000171c1c7220 */ /* 0x080fe20000400000 */
[----:B------:R-:W-:Y:S01]  /*38b0*/  LEA.HI.X R7, R60, UR5, R77, 0x1, P4 ;  /* 0x000000053c077c11 */ /* 0x000fe2000a0f0c4d */
[----:B------:R-:W-:Y:S01]  /*38c0*/  FMUL R29, R29, R23 ;  /* 0x000000171d1d7220 */ /* 0x000fe20000400000 */
[----:B------:R-:W-:Y:S01]  /*38d0*/  F2FP.F16.F32.PACK_AB R25, RZ, R25 ;  /* 0x00000019ff19723e */ /* 0x000fe200000000ff */
[-C--:B------:R-:W-:Y:S01]  /*38e0*/  FMUL R30, R30, R23.reuse ;  /* 0x000000171e1e7220 */ /* 0x080fe20000400000 */
[----:B------:R-:W-:Y:S01]  /*38f0*/  ISETP.GT.AND P2, PT, R3, 0x8, P2 ;  /* 0x000000080300780c */ /* 0x000fe20001744270 */
[----:B------:R-:W-:Y:S01]  /*3900*/  @P3 STG.E.U16 desc[UR36][R6.64], R24 ;  /* 0x0000001806003986 */ /* 0x000fe2000c101524 */
[C---:B------:R-:W-:Y:S01]  /*3910*/  SHF.L.U64.HI R69, R68.reuse, 0x4, R69 ;  /* 0x0000000444457819 */ /* 0x040fe20000010245 */
[-C--:B------:R-:W-:Y:S01]  /*3920*/  FMUL R31, R31, R23.reuse ;  /* 0x000000171f1f7220 */ /* 0x080fe20000400000 */
[----:B------:R-:W-:Y:S01]  /*3930*/  LEA R8, P3, R68, R6, 0x4 ;  /* 0x0000000644087211 */ /* 0x000fe200078620ff */
[----:B------:R-:W-:Y:S01]  /*3940*/  @P1 STG.E.U16 desc[UR36][R6.64+0x2], R25 ;  /* 0x0000021906001986 */ /* 0x000fe2000c101524 */
[----:B------:R-:W-:Y:S01]  /*3950*/  ISETP.GT.AND P1, PT, R3, 0x8, P0 ;  /* 0x000000080300780c */ /* 0x000fe20000724270 */
[----:B------:R-:W-:Y:S01]  /*3960*/  FMUL R32, R32, R23 ;  /* 0x0000001720207220 */ /* 0x000fe20000400000 */
[----:B------:R-:W-:Y:S01]  /*3970*/  F2FP.F16.F32.PACK_AB R26, RZ, R26 ;  /* 0x0000001aff1a723e */ /* 0x000fe200000000ff */
[----:B------:R-:W-:Y:S01]  /*3980*/  IMAD.X R9, R69, 0x1, R7, P3 ;  /* 0x0000000145097824 */ /* 0x000fe200018e0607 */
[----:B------:R-:W-:Y:S01]  /*3990*/  F2FP.F16.F32.PACK_AB R27, RZ, R27 ;  /* 0x0000001bff1b723e */ /* 0x000fe200000000ff */
[-C--:B------:R-:W-:Y:S01]  /*39a0*/  FMUL R33, R33, R23.reuse ;  /* 0x0000001721217220 */ /* 0x080fe20000400000 */
[----:B------:R-:W-:Y:S01]  /*39b0*/  ISETP.GT.AND P0, PT, R4, 0x8, PT ;  /* 0x000000080400780c */ /* 0x000fe20003f04270 */
[-C--:B------:R-:W-:Y:S01]  /*39c0*/  FMUL R34, R34, R23.reuse ;  /* 0x0000001722227220 */ /* 0x080fe20000400000 */
[----:B------:R-:W-:Y:S01]  /*39d0*/  F2FP.F16.F32.PACK_AB R28, RZ, R28 ;  /* 0x0000001cff1c723e */ /* 0x000fe200000000ff */
[-C--:B------:R-:W-:Y:S01]  /*39e0*/  FMUL R35, R35, R23.reuse ;  /* 0x0000001723237220 */ /* 0x080fe20000400000 */
[C---:B------:R-:W-:Y:S01]  /*39f0*/  ISETP.GT.AND P4, PT, R3.reuse, RZ, P0 ;  /* 0x000000ff0300720c */ /* 0x040fe20000784270 */
[----:B------:R-:W-:Y:S01]  /*3a00*/  FMUL R36, R36, R23 ;  /* 0x0000001724247220 */ /* 0x000fe20000400000 */
[----:B------:R-:W-:Y:S01]  /*3a10*/  F2FP.F16.F32.PACK_AB R29, RZ, R29 ;  /* 0x0000001dff1d723e */ /* 0x000fe200000000ff */
[----:B------:R-:W-:Y:S01]  /*3a20*/  @P1 STG.E.U16 desc[UR36][R8.64], R26 ;  /* 0x0000001a08001986 */ /* 0x000fe2000c101524 */
[----:B------:R-:W-:Y:S01]  /*3a30*/  ISETP.GT.AND P1, PT, R3, 0x8, P0 ;  /* 0x000000080300780c */ /* 0x000fe20000724270 */
[-C--:B------:R-:W-:Y:S01]  /*3a40*/  FMUL R37, R37, R23.reuse ;  /* 0x0000001725257220 */ /* 0x080fe20000400000 */
[C---:B------:R-:W-:Y:S01]  /*3a50*/  ISETP.GT.AND P0, PT, R4.reuse, 0x10, PT ;  /* 0x000000100400780c */ /* 0x040fe20003f04270 */
[----:B------:R-:W-:Y:S01]  /*3a60*/  @P2 STG.E.U16 desc[UR36][R8.64+0x2], R27 ;  /* 0x0000021b08002986 */ /* 0x000fe2000c101524 */
[----:B------:R-:W-:Y:S01]  /*3a70*/  ISETP.GT.AND P2, PT, R4, 0x9, PT ;  /* 0x000000090400780c */ /* 0x000fe20003f44270 */
[-C--:B------:R-:W-:Y:S01]  /*3a80*/  FMUL R38, R38, R23.reuse ;  /* 0x0000001726267220 */ /* 0x080fe20000400000 */
[----:B------:R-:W-:Y:S01]  /*3a90*/  F2FP.F16.F32.PACK_AB R30, RZ, R30 ;  /* 0x0000001eff1e723e */ /* 0x000fe200000000ff */
[-C--:B------:R-:W-:Y:S01]  /*3aa0*/  FMUL R39, R39, R23.reuse ;  /* 0x0000001727277220 */ /* 0x080fe20000400000 */
[C---:B------:R-:W-:Y:S01]  /*3ab0*/  ISETP.GT.AND P3, PT, R3.reuse, RZ, P2 ;  /* 0x000000ff0300720c */ /* 0x040fe20001764270 */
[----:B------:R-:W-:Y:S01]  /*3ac0*/  @P4 STG.E.U16 desc[UR36][R6.64+0x10], R28 ;  /* 0x0000101c06004986 */ /* 0x000fe2000c101524 */
[----:B------:R-:W-:Y:S01]  /*3ad0*/  ISETP.GT.AND P2, PT, R3, 0x8, P2 ;  /* 0x000000080300780c */ /* 0x000fe20001744270 */
[----:B------:R-:W-:Y:S01]  /*3ae0*/  FMUL R40, R40, R23 ;  /* 0x0000001728287220 */ /* 0x000fe20000400000 */
[----:B------:R-:W-:Y:S01]  /*3af0*/  F2FP.F16.F32.PACK_AB R31, RZ, R31 ;  /* 0x0000001fff1f723e */ /* 0x000fe200000000ff */
[-C--:B------:R-:W-:Y:S01]  /*3b00*/  FMUL R41, R41, R23.reuse ;  /* 0x0000001729297220 */ /* 0x080fe20000400000 */
[----:B------:R-:W-:Y:S01]  /*3b10*/  ISETP.GT.AND P4, PT, R3, RZ, P0 ;  /* 0x000000ff0300720c */ /* 0x000fe20000784270 */
[-C--:B------:R-:W-:Y:S01]  /*3b20*/  FMUL R42, R42, R23.reuse ;  /* 0x000000172a2a7220 */ /* 0x080fe20000400000 */
[----:B------:R-:W-:Y:S01]  /*3b30*/  F2FP.F16.F32.PACK_AB R32, RZ, R32 ;  /* 0x00000020ff20723e */ /* 0x000fe200000000ff */
[----:B------:R-:W-:Y:S01]  /*3b40*/  FMUL R43, R43, R23 ;  /* 0x000000172b2b7220 */ /* 0x000fe20000400000 */
[----:B------:R-:W-:Y:S01]  /*3b50*/  F2FP.F16.F32.PACK_AB R33, RZ, R33 ;  /* 0x00000021ff21723e */ /* 0x000fe200000000ff */
[-C--:B------:R-:W-:Y:S01]  /*3b60*/  FMUL R44, R44, R23.reuse ;  /* 0x000000172c2c7220 */ /* 0x080fe20000400000 */
[----:B------:R-:W-:Y:S01]  /*3b70*/  F2FP.F16.F32.PACK_AB R34, RZ, R34 ;  /* 0x00000022ff22723e */ /* 0x000fe200000000ff */
[----:B------:R-:W-:Y:S01]  /*3b80*/  @P3 STG.E.U16 desc[UR36][R6.64+0x12], R29 ;  /* 0x0000121d06003986 */ /* 0x000fe2000c101524 */
[----:B------:R-:W-:Y:S01]  /*3b90*/  ISETP.GT.AND P3, PT, R4, 0x11, PT ;  /* 0x000000110400780c */ /* 0x000fe20003f64270 */
[----:B------:R-:W-:Y:S01]  /*3ba0*/  FMUL R45, R45, R23 ;  /* 0x000000172d2d7220 */ /* 0x000fe20000400000 */
[----:B------:R-:W-:Y:S01]  /*3bb0*/  F2FP.F16.F32.PACK_AB R35, RZ, R35 ;  /* 0x00000023ff23723e */ /* 0x000fe200000000ff */
[----:B------:R-:W-:Y:S01]  /*3bc0*/  @P1 STG.E.U16 desc[UR36][R8.64+0x10], R30 ;  /* 0x0000101e08001986 */ /* 0x000fe2000c101524 */
[C---:B------:R-:W-:Y:S01]  /*3bd0*/  ISETP.GT.AND P1, PT, R3.reuse, 0x8, P0 ;  /* 0x000000080300780c */ /* 0x040fe20000724270 */
[-C--:B------:R-:W-:Y:S01]  /*3be0*/  FMUL R46, R46, R23.reuse ;  /* 0x000000172e2e7220 */ /* 0x080fe20000400000 */
[----:B------:R-:W-:Y:S01]  /*3bf0*/  ISETP.GT.AND P0, PT, R4, 0x18, PT ;  /* 0x000000180400780c */ /* 0x000fe20003f04270 */
[----:B------:R-:W-:Y:S01]  /*3c00*/  @P2 STG.E.U16 desc[UR36][R8.64+0x12], R31 ;  /* 0x0000121f08002986 */ /* 0x000fe2000c101524 */
[----:B------:R-:W-:Y:S01]  /*3c10*/  ISETP.GT.AND P2, PT, R3, RZ, P3 ;  /* 0x000000ff0300720c */ /* 0x000fe20001f44270 */
[-C--:B------:R-:W-:Y:S01]  /*3c20*/  FMUL R47, R47, R23.reuse ;  /* 0x000000172f2f7220 */ /* 0x080fe20000400000 */
[C---:B------:R-:W-:Y:S01]  /*3c30*/  ISETP.GT.AND P3, PT, R3.reuse, 0x8, P3 ;  /* 0x000000080300780c */ /* 0x040fe20001f64270 */
[----:B------:R-:W-:Y:S01]  /*3c40*/  @P4 STG.E.U16 desc[UR36][R6.64+0x20], R32 ;  /* 0x0000202006004986 */ /* 0x000fe2000c101524 */
[----:B------:R-:W-:Y:S01]  /*3c50*/  ISETP.GT.AND P4, PT, R3, RZ, P0 ;  /* 0x000000ff0300720c */ /* 0x000fe20000784270 */
[-C--:B------:R-:W-:Y:S01]  /*3c60*/  FMUL R48, R48, R23.reuse ;  /* 0x0000001730307220 */ /* 0x080fe20000400000 */
[----:B------:R-:W-:Y:S01]  /*3c70*/  F2FP.F16.F32.PACK_AB R36, RZ, R36 ;  /* 0x00000024ff24723e */ /* 0x000fe200000000ff */
[----:B------:R-:W-:Y:S01]  /*3c80*/  FMUL R49, R49, R23 ;  /* 0x0000001731317220 */ /* 0x000fe20000400000 */
[----:B------:R-:W-:Y:S01]  /*3c90*/  F2FP.F16.F32.PACK_AB R37, RZ, R37 ;  /* 0x00000025ff25723e */ /* 0x000fe200000000ff */
[-C--:B------:R-:W-:Y:S01]  /*3ca0*/  FMUL R50, R50, R23.reuse ;  /* 0x0000001732327220 */ /* 0x080fe20000400000 */
[----:B------:R-:W-:Y:S01]  /*3cb0*/  F2FP.F16.F32.PACK_AB R38, RZ, R38 ;  /* 0x00000026ff26723e */ /* 0x000fe200000000ff */
[----:B------:R-:W-:Y:S01]  /*3cc0*/  FMUL R51, R51, R23 ;  /* 0x0000001733337220 */ /* 0x000fe20000400000 */
[----:B------:R-:W-:Y:S01]  /*3cd0*/  F2FP.F16.F32.PACK_AB R39, RZ, R39 ;  /* 0x00000027ff27723e */ /* 0x000fe200000000ff */
[----:B------:R-:W-:Y:S01]  /*3ce0*/  @P2 STG.E.U16 desc[UR36][R6.64+0x22], R33 ;  /* 0x0000222106002986 */ /* 0x000fe2000c101524 */
[----:B------:R-:W-:Y:S01]  /*3cf0*/  F2FP.F16.F32.PACK_AB R40, RZ, R40 ;  /* 0x00000028ff28723e */ /* 0x000fe200000000ff */
        /* <DEDUP_REMOVED lines=10> */
[----:B------:R-:W-:Y:S01]  /*3da0*/  @P4 STG.E.U16 desc[UR36][R6.64+0x30], R36 ;  /* 0x0000302406004986 */ /* 0x000fe2000c101524 */
[----:B------:R-:W-:Y:S01]  /*3db0*/  ISETP.GT.AND P2, PT, R3, RZ, P3 ;  /* 0x000000ff0300720c */ /* 0x000fe20001f44270 */
[----:B------:R-:W-:Y:S01]  /*3dc0*/  FMUL R55, R55, R23 ;  /* 0x0000001737377220 */ /* 0x000fe20000400000 */
[----:B------:R-:W-:-:S02]  /*3dd0*/  ISETP.GT.AND P4, PT, R3, 0x8, P3 ;  /* 0x000000080300780c */ /* 0x000fc40001f84270 */
[C---:B------:R-:W-:Y:S02]  /*3de0*/  ISETP.GT.AND P3, PT, R3.reuse, RZ, P0 ;  /* 0x000000ff0300720c */ /* 0x040fe40000764270 */
[----:B------:R-:W-:Y:S02]  /*3df0*/  ISETP.GT.AND P0, PT, R3, 0x8, P0 ;  /* 0x000000080300780c */ /* 0x000fe40000704270 */
[----:B------:R-:W-:Y:S02]  /*3e00*/  F2FP.F16.F32.PACK_AB R43, RZ, R43 ;  /* 0x0000002bff2b723e */ /* 0x000fe400000000ff */
[----:B------:R-:W-:Y:S02]  /*3e10*/  F2FP.F16.F32.PACK_AB R44, RZ, R44 ;  /* 0x0000002cff2c723e */ /* 0x000fe400000000ff */
[----:B------:R-:W-:Y:S01]  /*3e20*/  F2FP.F16.F32.PACK_AB R45, RZ, R45 ;  /* 0x0000002dff2d723e */ /* 0x000fe200000000ff */
[----:B------:R-:W-:Y:S01]  /*3e30*/  @P2 STG.E.U16 desc[UR36][R6.64+0x32], R37 ;  /* 0x0000322506002986 */ /* 0x000fe2000c101524 */
[----:B------:R-:W-:-:S02]  /*3e40*/  F2FP.F16.F32.PACK_AB R46, RZ, R46 ;  /* 0x0000002eff2e723e */ /* 0x000fc400000000ff */
[----:B------:R-:W-:Y:S01]  /*3e50*/  F2FP.F16.F32.PACK_AB R47, RZ, R47 ;  /* 0x0000002fff2f723e */ /* 0x000fe200000000ff */
[----:B------:R-:W-:Y:S01]  /*3e60*/  @P1 STG.E.U16 desc[UR36][R8.64+0x30], R38 ;  /* 0x0000302608001986 */ /* 0x000fe2000c101524 */
[C---:B------:R-:W-:Y:S02]  /*3e70*/  ISETP.GT.AND P1, PT, R4.reuse, 0x28, PT ;  /* 0x000000280400780c */ /* 0x040fe40003f24270 */
[----:B------:R-:W-:Y:S01]  /*3e80*/  F2FP.F16.F32.PACK_AB R48, RZ, R48 ;  /* 0x00000030ff30723e */ /* 0x000fe200000000ff */
[----:B------:R-:W-:Y:S01]  /*3e90*/  @P4 STG.E.U16 desc[UR36][R8.64+0x32], R39 ;  /* 0x0000322708004986 */ /* 0x000fe2000c101524 */
[----:B------:R-:W-:Y:S02]  /*3ea0*/  ISETP.GT.AND P4, PT, R4, 0x21, PT ;  /* 0x000000210400780c */ /* 0x000fe40003f84270 */
[----:B------:R-:W-:Y:S01]  /*3eb0*/  F2FP.F16.F32.PACK_AB R49, RZ, R49 ;  /* 0x00000031ff31723e */ /* 0x000fe200000000ff */
[----:B------:R-:W-:Y:S01]  /*3ec0*/  @P3 STG.E.U16 desc[UR36][R6.64+0x40], R40 ;  /* 0x0000402806003986 */ /* 0x000fe2000c101524 */
[----:B------:R-:W-:-:S02]  /*3ed0*/  ISETP.GT.AND P2, PT, R3, RZ, P4 ;  /* 0x000000ff0300720c */ /* 0x000fc40002744270 */
[C---:B------:R-:W-:Y:S02]  /*3ee0*/  ISETP.GT.AND P4, PT, R3.reuse, 0x8, P4 ;  /* 0x000000080300780c */ /* 0x040fe40002784270 */
        /* <DEDUP_REMOVED lines=12> */
[C---:B------:R-:W-:Y:S02]  /*3fb0*/  ISETP.GT.AND P2, PT, R3.reuse, RZ, P0 ;  /* 0x000000ff0300720c */ /* 0x040fe40000744270 */
[----:B------:R-:W-:Y:S01]  /*3fc0*/  ISETP.GT.AND P0, PT, R3, 0x8, P0 ;  /* 0x000000080300780c */ /* 0x000fe20000704270 */
[----:B------:R-:W-:Y:S01]  /*3fd0*/  @P3 STG.E.U16 desc[UR36][R6.64+0x50], R44 ;  /* 0x0000502c06003986 */ /* 0x000fe2000c101524 */
[----:B------:R-:W-:-:S04]  /*3fe0*/  ISETP.GT.AND P3, PT, R4, 0x30, PT ;  /* 0x000000300400780c */ /* 0x000fc80003f64270 */
[C---:B------:R-:W-:Y:S02]  /*3ff0*/  ISETP.GT.AND P4, PT, R3.reuse, RZ, P3 ;  /* 0x000000ff0300720c */ /* 0x040fe40001f84270 */
[----:B------:R-:W-:-:S03]  /*4000*/  ISETP.GT.AND P3, PT, R3, 0x8, P3 ;  /* 0x000000080300780c */ /* 0x000fc60001f64270 */
[----:B------:R-:W-:Y:S01]  /*4010*/  @P2 STG.E.U16 desc[UR36][R6.64+0x52], R45 ;  /* 0x0000522d06002986 */ /* 0x000fe2000c101524 */
[----:B------:R-:W-:-:S03]  /*4020*/  ISETP.GT.AND P2, PT, R4, 0x39, PT ;  /* 0x000000390400780c */ /* 0x000fc60003f44270 */
[----:B------:R-:W-:Y:S01]  /*4030*/  @P1 STG.E.U16 desc[UR36][R8.64+0x50], R46 ;  /* 0x0000502e08001986 */ /* 0x000fe2000c101524 */
[----:B------:R-:W-:-:S03]  /*4040*/  ISETP.GT.AND P1, PT, R4, 0x38, PT ;  /* 0x000000380400780c */ /* 0x000fc60003f24270 */
[----:B------:R-:W-:Y:S01]  /*4050*/  @P0 STG.E.U16 desc[UR36][R8.64+0x52], R47 ;  /* 0x0000522f08000986 */ /* 0x000fe2000c101524 */
[----:B------:R-:W-:-:S03]  /*4060*/  ISETP.GT.AND P0, PT, R4, 0x31, PT ;  /* 0x000000310400780c */ /* 0x000fc60003f04270 */
[----:B------:R-:W-:Y:S01]  /*4070*/  @P4 STG.E.U16 desc[UR36][R6.64+0x60], R48 ;  /* 0x0000603006004986 */ /* 0x000fe2000c101524 */
[C---:B------:R-:W-:Y:S02]  /*4080*/  ISETP.GT.AND P4, PT, R3.reuse, RZ, P0 ;  /* 0x000000ff0300720c */ /* 0x040fe40000784270 */
[----:B------:R-:W-:-:S11]  /*4090*/  ISETP.GT.AND P0, PT, R3, 0x8, P0 ;  /* 0x000000080300780c */ /* 0x000fd60000704270 */
[----:B------:R-:W-:Y:S02]  /*40a0*/  @P4 IMAD.MOV.U32 R4, RZ, RZ, R6 ;  /* 0x000000ffff044224 */ /* 0x000fe400078e0006 */
[----:B------:R-:W-:-:S05]  /*40b0*/  @P4 IMAD.MOV.U32 R5, RZ, RZ, R7 ;  /* 0x000000ffff054224 */ /* 0x000fca00078e0007 */
[----:B------:R0:W-:Y:S01]  /*40c0*/  @P4 STG.E.U16 desc[UR36][R4.64+0x62], R49 ;  /* 0x0000623104004986 */ /* 0x0001e2000c101524 */
[C---:B------:R-:W-:Y:S02]  /*40d0*/  ISETP.GT.AND P4, PT, R3.reuse, RZ, P2 ;  /* 0x000000ff0300720c */ /* 0x040fe40001784270 */
[----:B------:R-:W-:Y:S01]  /*40e0*/  ISETP.GT.AND P2, PT, R3, 0x8, P2 ;  /* 0x000000080300780c */ /* 0x000fe20001744270 */
[----:B0-----:R-:W-:Y:S02]  /*40f0*/  @P3 IMAD.MOV.U32 R4, RZ, RZ, R8 ;  /* 0x000000ffff043224 */ /* 0x001fe400078e0008 */
[----:B------:R-:W-:-:S05]  /*4100*/  @P3 IMAD.MOV.U32 R5, RZ, RZ, R9 ;  /* 0x000000ffff053224 */ /* 0x000fca00078e0009 */
[----:B------:R0:W-:Y:S01]  /*4110*/  @P3 STG.E.U16 desc[UR36][R4.64+0x60], R50 ;  /* 0x0000603204003986 */ /* 0x0001e2000c101524 */
[C---:B------:R-:W-:Y:S02]  /*4120*/  ISETP.GT.AND P3, PT, R3.reuse, RZ, P1 ;  /* 0x000000ff0300720c */ /* 0x040fe40000f64270 */
[----:B------:R-:W-:Y:S01]  /*4130*/  ISETP.GT.AND P1, PT, R3, 0x8, P1 ;  /* 0x000000080300780c */ /* 0x000fe20000f24270 */
[----:B0-----:R-:W-:Y:S02]  /*4140*/  @P0 IMAD.MOV.U32 R4, RZ, RZ, R8 ;  /* 0x000000ffff040224 */ /* 0x001fe400078e0008 */
[----:B------:R-:W-:-:S05]  /*4150*/  @P0 IMAD.MOV.U32 R5, RZ, RZ, R9 ;  /* 0x000000ffff050224 */ /* 0x000fca00078e0009 */
[----:B------:R0:W-:Y:S03]  /*4160*/  @P0 STG.E.U16 desc[UR36][R4.64+0x62], R51 ;  /* 0x0000623304000986 */ /* 0x0001e6000c101524 */
[----:B0-----:R-:W-:Y:S02]  /*4170*/  @P3 IMAD.MOV.U32 R4, RZ, RZ, R6 ;  /* 0x000000ffff043224 */ /* 0x001fe400078e0006 */
[----:B------:R-:W-:-:S05]  /*4180*/  @P3 IMAD.MOV.U32 R5, RZ, RZ, R7 ;  /* 0x000000ffff053224 */ /* 0x000fca00078e0007 */
[----:B------:R0:W-:Y:S04]  /*4190*/  @P3 STG.E.U16 desc[UR36][R4.64+0x70], R52 ;  /* 0x0000703404003986 */ /* 0x0001e8000c101524 */
[----:B------:R1:W-:Y:S01]  /*41a0*/  @P4 STG.E.U16 desc[UR36][R6.64+0x72], R53 ;  /* 0x0000723506004986 */ /* 0x0003e2000c101524 */
[----:B0-----:R-:W-:Y:S02]  /*41b0*/  @P1 IMAD.MOV.U32 R4, RZ, RZ, R8 ;  /* 0x000000ffff041224 */ /* 0x001fe400078e0008 */
[----:B------:R-:W-:-:S05]  /*41c0*/  @P1 IMAD.MOV.U32 R5, RZ, RZ, R9 ;  /* 0x000000ffff051224 */ /* 0x000fca00078e0009 */
[----:B------:R1:W-:Y:S04]  /*41d0*/  @P1 STG.E.U16 desc[UR36][R4.64+0x70], R54 ;  /* 0x0000703604001986 */ /* 0x0003e8000c101524 */
[----:B------:R1:W-:Y:S02]  /*41e0*/  @P2 STG.E.U16 desc[UR36][R8.64+0x72], R55 ;  /* 0x0000723708002986 */ /* 0x0003e4000c101524 */
.L_x_94:
[----:B------:R-:W-:Y:S05]  /*41f0*/  BSYNC B0 ;  /* 0x0000000000007941 */ /* 0x000fea0003800000 */
.L_x_32:
[----:B------:R-:W-:Y:S01]  /*4200*/  ULDC UR4, c[0x0][0xc] ;  /* 0x0000030000047ab9 */ /* 0x000fe20000000800 */
[----:B------:R-:W-:Y:S01]  /*4210*/  ULDC UR5, c[0x0][0x10] ;  /* 0x0000040000057ab9 */ /* 0x000fe20000000800 */
[----:B------:R-:W0:Y:S01]  /*4220*/  LDC R3, c[0x0][0x14] ;  /* 0x00000500ff037b82 */ /* 0x000e220000000800 */
[----:B------:R-:W-:Y:S01]  /*4230*/  UIMAD.WIDE.U32 UR4, UR4, UR5, URZ ;  /* 0x00000005040472a5 */ /* 0x000fe2000f8e003f */
[----:B------:R-:W-:Y:S02]  /*4240*/  IMAD.MOV.U32 R61, RZ, RZ, -0x1 ;  /* 0xffffffffff3d7424 */ /* 0x000fe400078e00ff */
[----:B------:R-:W-:-:S03]  /*4250*/  IMAD.MOV.U32 R57, RZ, RZ, -0x1 ;  /* 0xffffffffff397424 */ /* 0x000fc600078e00ff */
[----:B0-----:R-:W-:-:S04]  /*4260*/  IMAD.WIDE.U32 R16, R3, UR4, R16 ;  /* 0x0000000403107c25 */ /* 0x001fc8000f8e0010 */
[----:B------:R-:W-:Y:S01]  /*4270*/  IMAD R3, R3, UR5, RZ ;  /* 0x0000000503037c24 */ /* 0x000fe2000f8e02ff */
[----:B------:R-:W-:Y:S02]  /*4280*/  ULDC.64 UR4, c[0x0][0x650] ;  /* 0x0001940000047ab9 */ /* 0x000fe40000000a00 */
[----:B------:R-:W-:Y:S01]  /*4290*/  ISETP.GE.U32.AND P0, PT, R16, UR4, PT ;  /* 0x0000000410007c0c */ /* 0x000fe2000bf06070 */
[--C-:B------:R-:W-:Y:S01]  /*42a0*/  IMAD.IADD R17, R17, 0x1, R3.reuse ;  /* 0x0000000111117824 */ /* 0x100fe200078e0203 */
[----:B------:R-:W-:-:S04]  /*42b0*/  PRMT R3, RZ, 0x7610, R3 ;  /* 0x00007610ff037816 */ /* 0x000fc80000000003 */
[----:B------:R-:W-:-:S13]  /*42c0*/  ISETP.GE.U32.AND.EX P0, PT, R17, UR5, PT, P0 ;  /* 0x0000000511007c0c */ /* 0x000fda000bf06100 */
[----:B------:R-:W-:Y:S05]  /*42d0*/  @P0 BRA `(.L_x_95) ;  /* 0x0000000400640947 */ /* 0x000fea0003800000 */
[----:B---3--:R-:W0:Y:S01]  /*42e0*/  S2R R12, SR_CTAID.X ;  /* 0x00000000000c7919 */ /* 0x008e220000002500 */
[----:B-12-4-:R-:W1:Y:S01]  /*42f0*/  LDC.64 R10, c[0x0][0x628] ;  /* 0x00018a00ff0a7b82 */ /* 0x016e620000000a00 */
[----:B------:R-:W-:Y:S01]  /*4300*/  ULDC UR4, c[0x0][0x150] ;  /* 0x0000540000047ab9 */ /* 0x000fe20000000800 */
[----:B------:R-:W-:Y:S01]  /*4310*/  IMAD.MOV.U32 R8, RZ, RZ, R16 ;  /* 0x000000ffff087224 */ /* 0x000fe200078e0010 */
[----:B-----5:R-:W2:Y:S01]  /*4320*/  S2R R24, SR_CTAID.Y ;  /* 0x0000000000187919 */ /* 0x020ea20000002600 */
[----:B------:R-:W-:-:S04]  /*4330*/  IMAD.MOV.U32 R9, RZ, RZ, R17 ;  /* 0x000000ffff097224 */ /* 0x000fc800078e0011 */
[----:B------:R-:W3:Y:S08]  /*4340*/  LDC R21, c[0x0][0x144] ;  /* 0x00005100ff157b82 */ /* 0x000ef00000000800 */
[----:B------:R-:W4:Y:S08]  /*4350*/  LDC R0, c[0x0][0x630] ;  /* 0x00018c00ff007b82 */ /* 0x000f300000000800 */
[----:B------:R-:W2:Y:S01]  /*4360*/  LDC.64 R14, c[0x0][0x620] ;  /* 0x00018800ff0e7b82 */ /* 0x000ea20000000a00 */
[----:B-1----:R-:W-:-:S04]  /*4370*/  ISETP.NE.U32.AND P0, PT, R10, RZ, PT ;  /* 0x000000ff0a00720c */ /* 0x002fc80003f05070 */
[----:B------:R-:W-:Y:S02]  /*4380*/  ISETP.NE.AND.EX P0, PT, R11, RZ, PT, P0 ;  /* 0x000000ff0b00720c */ /* 0x000fe40003f05300 */
[----:B0-----:R-:W-:-:S05]  /*4390*/  I2FP.F32.U32 R3, R12 ;  /* 0x0000000c00037245 */ /* 0x001fca0000201000 */
[----:B------:R-:W-:-:S04]  /*43a0*/  FMUL R3, R3, UR4 ;  /* 0x0000000403037c20 */ /* 0x000fc80008400000 */
[----:B------:R0:W1:Y:S02]  /*43b0*/  F2I.U32.TRUNC.NTZ R20, R3 ;  /* 0x0000000300147305 */ /* 0x000064000020f000 */
[----:B---34-:R-:W-:Y:S05]  /*43c0*/  @!P0 BRA `(.L_x_96) ;  /* 0x0000000000288947 */ /* 0x018fea0003800000 */
[----:B0-----:R-:W0:Y:S02]  /*43d0*/  LDC R3, c[0x0][0x634] ;  /* 0x00018d00ff037b82 */ /* 0x001e240000000800 */
        /* <DEDUP_REMOVED lines=9> */
.L_x_96:
[----:B------:R-:W3:Y:S01]  /*4470*/  LDC.64 R28, c[0x0][0x640] ;  /* 0x00019000ff1c7b82 */ /* 0x000ee20000000a00 */
[-CC-:B------:R-:W-:Y:S01]  /*4480*/  SHF.R.U64 R57, R8, R0.reuse, R9.reuse ;  /* 0x0000000008397219 */ /* 0x180fe20000001209 */
[----:B-1----:R-:W-:Y:S01]  /*4490*/  IMAD.MOV R20, RZ, RZ, -R20 ;  /* 0x000000ffff147224 */ /* 0x002fe200078e0a14 */
[----:B------:R-:W-:Y:S01]  /*44a0*/  SHF.R.U32.HI R0, RZ, R0, R9 ;  /* 0x00000000ff007219 */ /* 0x000fe20000011609 */
[----:B------:R-:W-:Y:S01]  /*44b0*/  ULDC UR4, c[0x0][0x154] ;  /* 0x0000550000047ab9 */ /* 0x000fe20000000800 */
[----:B0-----:R-:W-:Y:S01]  /*44c0*/  IADD3 R3, P0, RZ, -R57, RZ ;  /* 0x80000039ff037210 */ /* 0x001fe20007f1e0ff */
[----:B------:R-:W-:Y:S02]  /*44d0*/  IMAD R21, R21, R20, R12 ;  /* 0x0000001415157224 */ /* 0x000fe400078e020c */
[----:B------:R-:W0:Y:S01]  /*44e0*/  LDC R6, c[0x0][0x618] ;  /* 0x00018600ff067b82 */ /* 0x000e220000000800 */
[----:B------:R-:W-:Y:S02]  /*44f0*/  IMAD.MOV.U32 R7, RZ, RZ, 0x1 ;  /* 0x00000001ff077424 */ /* 0x000fe400078e00ff */
[----:B------:R-:W-:-:S04]  /*4500*/  IMAD.X R5, RZ, RZ, ~R0, P0 ;  /* 0x000000ffff057224 */ /* 0x000fc800000e0e00 */
[-C--:B--2---:R-:W-:Y:S01]  /*4510*/  IMAD R0, R5, R14.reuse, RZ ;  /* 0x0000000e05007224 */ /* 0x084fe200078e02ff */
[----:B------:R-:W1:Y:S01]  /*4520*/  LDC R8, c[0x0][0x608] ;  /* 0x00018200ff087b82 */ /* 0x000e620000000800 */
[----:B------:R-:W-:-:S04]  /*4530*/  IMAD.WIDE.U32 R4, R3, R14, R16 ;  /* 0x0000000e03047225 */ /* 0x000fc800078e0010 */
[----:B------:R-:W-:Y:S01]  /*4540*/  IMAD R3, R3, R15, R0 ;  /* 0x0000000f03037224 */ /* 0x000fe200078e0200 */
[----:B------:R-:W-:Y:S02]  /*4550*/  I2FP.F32.U32 R0, R24 ;  /* 0x0000001800007245 */ /* 0x000fe40000201000 */
[----:B------:R-:W2:Y:S01]  /*4560*/  LDC R26, c[0x0][0x658] ;  /* 0x00019600ff1a7b82 */ /* 0x000ea20000000800 */
[----:B------:R-:W-:Y:S01]  /*4570*/  IMAD.IADD R3, R5, 0x1, R3 ;  /* 0x0000000105037824 */ /* 0x000fe200078e0203 */
[----:B---3--:R-:W-:Y:S01]  /*4580*/  ISETP.NE.U32.AND P0, PT, R28, RZ, PT ;  /* 0x000000ff1c00720c */ /* 0x008fe20003f05070 */
[----:B------:R-:W-:Y:S01]  /*4590*/  FMUL R0, R0, UR4 ;  /* 0x0000000400007c20 */ /* 0x000fe20008400000 */
[----:B------:R-:W-:Y:S02]  /*45a0*/  IMAD.MOV.U32 R5, RZ, RZ, -0x1 ;  /* 0xffffffffff057424 */ /* 0x000fe400078e00ff */
[----:B------:R-:W-:Y:S01]  /*45b0*/  ISETP.NE.AND.EX P0, PT, R29, RZ, PT, P0 ;  /* 0x000000ff1d00720c */ /* 0x000fe20003f05300 */
[----:B------:R3:W4:Y:S01]  /*45c0*/  F2I.U32.TRUNC.NTZ R13, R0 ;  /* 0x00000000000d7305 */ /* 0x000722000020f000 */
[----:B------:R-:W3:Y:S01]  /*45d0*/  LDC R15, c[0x0][0x148] ;  /* 0x00005200ff0f7b82 */ /* 0x000ee20000000800 */
[----:B0-----:R-:W-:-:S02]  /*45e0*/  SHF.R.U64 R12, R4, R6, R3 ;  /* 0x00000006040c7219 */ /* 0x001fc40000001203 */
[----:B------:R-:W-:-:S05]  /*45f0*/  SHF.R.U32.HI R3, RZ, R6, R3 ;  /* 0x00000006ff037219 */ /* 0x000fca0000011603 */
[----:B------:R-:W0:Y:S01]  /*4600*/  LDC R20, c[0x0][0x600] ;  /* 0x00018000ff147b82 */ /* 0x000e220000000800 */
[-CC-:B-1----:R-:W-:Y:S02]  /*4610*/  SHF.R.U64 R10, R12, R8.reuse, R3.reuse ;  /* 0x000000080c0a7219 */ /* 0x182fe40000001203 */
[----:B------:R-:W-:-:S05]  /*4620*/  SHF.R.U32.HI R3, RZ, R8, R3 ;  /* 0x00000008ff037219 */ /* 0x000fca0000011603 */
[----:B------:R-:W1:Y:S01]  /*4630*/  LDC R27, c[0x0][0x648] ;  /* 0x00019200ff1b7b82 */ /* 0x000e620000000800 */
[-C--:B--2---:R-:W-:Y:S02]  /*4640*/  SHF.L.U32 R4, R5, R26.reuse, RZ ;  /* 0x0000001a05047219 */ /* 0x084fe400000006ff */
[-CC-:B------:R-:W-:Y:S02]  /*4650*/  SHF.R.U64 R14, R10, R26.reuse, R3.reuse ;  /* 0x0000001a0a0e7219 */ /* 0x180fe40000001203 */
[----:B------:R-:W-:Y:S02]  /*4660*/  SHF.R.U32.HI R5, RZ, R26, R3 ;  /* 0x0000001aff057219 */ /* 0x000fe40000011603 */
[----:B------:R-:W-:Y:S01]  /*4670*/  LOP3.LUT R25, RZ, R4, RZ, 0x33, !PT ;  /* 0x00000004ff197212 */ /* 0x000fe200078e33ff */
[----:B------:R-:W2:Y:S01]  /*4680*/  LDC R30, c[0x0][0x638] ;  /* 0x00018e00ff1e7b82 */ /* 0x000ea20000000800 */
[----:B------:R-:W-:Y:S01]  /*4690*/  SHF.L.U32 R26, R7, R26, RZ ;  /* 0x0000001a071a7219 */ /* 0x000fe200000006ff */
[----:B------:R-:W-:-:S06]  /*46a0*/  IMAD.MOV.U32 R4, RZ, RZ, R14 ;  /* 0x000000ffff047224 */ /* 0x000fcc00078e000e */
[----:B------:R-:W0:Y:S01]  /*46b0*/  LDC R31, c[0x0][0x610] ;  /* 0x00018400ff1f7b82 */ /* 0x000e220000000800 */
[----:B----4-:R-:W-:Y:S05]  /*46c0*/  @!P0 BRA `(.L_x_97) ;  /* 0x0000000000288947 */ /* 0x010fea0003800000 */
        /* <DEDUP_REMOVED lines=10> */
.L_x_97:
[----:B------:R-:W-:Y:S01]  /*4770*/  ISETP.NE.AND P0, PT, R2, 0x1, PT ;  /* 0x000000010200780c */ /* 0x000fe20003f05270 */
[----:B0-----:R-:W-:Y:S01]  /*4780*/  VIADD R7, R20, 0xffffffff ;  /* 0xffffffff14077836 */ /* 0x001fe20000000000 */
[----:B-1-3--:R-:W-:Y:S01]  /*4790*/  SHF.R.U64 R0, R4, R27, R5 ;  /* 0x0000001b04007219 */ /* 0x00afe20000001205 */
[----:B------:R-:W-:Y:S01]  /*47a0*/  IMAD.MOV R13, RZ, RZ, -R13 ;  /* 0x000000ffff0d7224 */ /* 0x000fe200078e0a0d */
[----:B------:R-:W-:Y:S01]  /*47b0*/  LOP3.LUT R5, R10, R25, RZ, 0xc0, !PT ;  /* 0x000000190a057212 */ /* 0x000fe200078ec0ff */
[----:B------:R-:W-:Y:S01]  /*47c0*/  IMAD.MOV.U32 R4, RZ, RZ, 0x1 ;  /* 0x00000001ff047424 */ /* 0x000fe200078e00ff */
[----:B------:R-:W-:Y:S01]  /*47d0*/  LOP3.LUT R12, R12, R7, RZ, 0xc0, !PT ;  /* 0x000000070c0c7212 */ /* 0x000fe200078ec0ff */
[----:B------:R-:W-:Y:S02]  /*47e0*/  IMAD.MOV R3, RZ, RZ, -R0 ;  /* 0x000000ffff037224 */ /* 0x000fe400078e0a00 */
[----:B------:R-:W-:Y:S02]  /*47f0*/  IMAD R0, R26, R0, R5 ;  /* 0x000000001a007224 */ /* 0x000fe400078e0205 */
[----:B--2---:R-:W-:-:S02]  /*4800*/  IMAD R3, R3, R30, R14 ;  /* 0x0000001e03037224 */ /* 0x004fc400078e020e */
[----:B------:R-:W-:Y:S02]  /*4810*/  @P0 IMAD R21, R15, R13, R24 ;  /* 0x0000000d0f150224 */ /* 0x000fe400078e0218 */
[----:B------:R-:W-:Y:S01]  /*4820*/  IMAD R5, R3, R20, R12 ;  /* 0x0000001403057224 */ /* 0x000fe200078e020c */
[----:B------:R-:W-:Y:S01]  /*4830*/  PRMT R3, R4, 0x7610, R3 ;  /* 0x0000761004037816 */ /* 0x000fe20000000003 */
[----:B------:R-:W-:-:S05]  /*4840*/  IMAD R0, R0, R31, R21 ;  /* 0x0000001f00007224 */ /* 0x000fca00078e0215 */
[----:B------:R-:W-:Y:S02]  /*4850*/  SEL R61, R5, R0, !P0 ;  /* 0x00000000053d7207 */ /* 0x000fe40004000000 */
[----:B------:R-:W-:-:S07]  /*4860*/  SEL R0, R0, R5, !P0 ;  /* 0x0000000500007207 */ /* 0x000fce0004000000 */
.L_x_95:
[----:B------:R-:W-:Y:S01]  /*4870*/  LOP3.LUT P0, RZ, R3, 0xff, RZ, 0xc0, !PT ;  /* 0x000000ff03ff7812 */ /* 0x000fe2000780c0ff */
[----:B------:R-:W-:-:S12]  /*4880*/  IMAD.MOV.U32 R60, RZ, RZ, R0 ;  /* 0x000000ffff3c7224 */ /* 0x000fd800078e0000 */
[----:B------:R-:W-:Y:S05]  /*4890*/  @P0 BRA `(.L_x_98) ;  /* 0xffffffc800380947 */ /* 0x000fea000383ffff */
[----:B------:R-:W-:Y:S05]  /*48a0*/  EXIT ;  /* 0x000000000000794d */ /* 0x000fea0003800000 */
.L_x_7:
[----:B0-----:R-:W-:Y:S01]  /*48b0*/  ULDC.64 UR4, c[0x0][0x650] ;  /* 0x0001940000047ab9 */ /* 0x001fe20000000a00 */
        /* <DEDUP_REMOVED lines=25> */
.L_x_100:
[----:B------:R-:W0:Y:S01]  /*4a50*/  LDC.64 R26, c[0x0][0x640] ;  /* 0x00019000ff1a7b82 */ /* 0x000e220000000a00 */
[-CC-:B------:R-:W-:Y:S01]  /*4a60*/  SHF.R.U64 R20, R12, R8.reuse, R13.reuse ;  /* 0x000000080c147219 */ /* 0x180fe2000000120d */
[----:B------:R-:W-:Y:S01]  /*4a70*/  IMAD.MOV.U32 R30, RZ, RZ, 0x1 ;  /* 0x00000001ff1e7424 */ /* 0x000fe200078e00ff */
[----:B------:R-:W-:Y:S02]  /*4a80*/  SHF.R.U32.HI R6, RZ, R8, R13 ;  /* 0x00000008ff067219 */ /* 0x000fe4000001160d */
[----:B------:R-:W-:-:S03]  /*4a90*/  IADD3 R11, P0, RZ, -R20, RZ ;  /* 0x80000014ff0b7210 */ /* 0x000fc60007f1e0ff */
[----:B------:R-:W1:Y:S02]  /*4aa0*/  LDC R10, c[0x0][0x618] ;  /* 0x00018600ff0a7b82 */ /* 0x000e640000000800 */
[----:B------:R-:W-:-:S04]  /*4ab0*/  IMAD.X R7, RZ, RZ, ~R6, P0 ;  /* 0x000000ffff077224 */ /* 0x000fc800000e0e06 */
[-C--:B------:R-:W-:Y:S02]  /*4ac0*/  IMAD R8, R7, R22.reuse, RZ ;  /* 0x0000001607087224 */ /* 0x080fe400078e02ff */
[----:B------:R-:W2:Y:S01]  /*4ad0*/  LDC R12, c[0x0][0x608] ;  /* 0x00018200ff0c7b82 */ /* 0x000ea20000000800 */
[----:B------:R-:W-:-:S04]  /*4ae0*/  IMAD.WIDE.U32 R6, R11, R22, R16 ;  /* 0x000000160b067225 */ /* 0x000fc800078e0010 */
[----:B------:R-:W-:-:S03]  /*4af0*/  IMAD R11, R11, R23, R8 ;  /* 0x000000170b0b7224 */ /* 0x000fc600078e0208 */
[----:B------:R-:W3:Y:S01]  /*4b00*/  LDC R25, c[0x0][0x658] ;  /* 0x00019600ff197b82 */ /* 0x000ee20000000800 */
[----:B------:R-:W-:Y:S01]  /*4b10*/  IMAD.IADD R7, R7, 0x1, R11 ;  /* 0x0000000107077824 */ /* 0x000fe200078e020b */
[----:B0-----:R-:W-:-:S04]  /*4b20*/  ISETP.NE.U32.AND P0, PT, R26, RZ, PT ;  /* 0x000000ff1a00720c */ /* 0x001fc80003f05070 */
[----:B------:R-:W-:Y:S02]  /*4b30*/  ISETP.NE.AND.EX P0, PT, R27, RZ, PT, P0 ;  /* 0x000000ff1b00720c */ /* 0x000fe40003f05300 */
[----:B------:R-:W0:Y:S01]  /*4b40*/  LDC R23, c[0x0][0x600] ;  /* 0x00018000ff177b82 */ /* 0x000e220000000800 */
[-CC-:B-1----:R-:W-:Y:S02]  /*4b50*/  SHF.R.U64 R8, R6, R10.reuse, R7.reuse ;  /* 0x0000000a06087219 */ /* 0x182fe40000001207 */
[----:B------:R-:W-:Y:S01]  /*4b60*/  SHF.R.U32.HI R7, RZ, R10, R7 ;  /* 0x0000000aff077219 */ /* 0x000fe20000011607 */
[----:B------:R-:W-:-:S04]  /*4b70*/  IMAD.MOV.U32 R10, RZ, RZ, -0x1 ;  /* 0xffffffffff0a7424 */ /* 0x000fc800078e00ff */
        /* <DEDUP_REMOVED lines=21> */
.L_x_101:
[----:B------:R-:W-:Y:S01]  /*4cd0*/  ISETP.NE.AND P0, PT, R2, 0x1, PT ;  /* 0x000000010200780c */ /* 0x000fe20003f05270 */
[----:B0-----:R-:W-:Y:S01]  /*4ce0*/  VIADD R11, R23, 0xffffffff ;  /* 0xffffffff170b7836 */ /* 0x001fe20000000000 */
[----:B-1----:R-:W-:Y:S02]  /*4cf0*/  SHF.R.U64 R6, R6, R24, R7 ;  /* 0x0000001806067219 */ /* 0x002fe40000001207 */
[----:B------:R-:W-:Y:S02]  /*4d00*/  SHF.L.U32 R30, R30, R25, RZ ;  /* 0x000000191e1e7219 */ /* 0x000fe400000006ff */
[----:B------:R-:W-:Y:S01]  /*4d10*/  LOP3.LUT R5, R21, R32, RZ, 0xc0, !PT ;  /* 0x0000002015057212 */ /* 0x000fe200078ec0ff */
[----:B------:R-:W-:-:S04]  /*4d20*/  IMAD.MOV R7, RZ, RZ, -R6 ;  /* 0x000000ffff077224 */ /* 0x000fc800078e0a06 */
[----:B------:R-:W-:Y:S01]  /*4d30*/  IMAD R6, R30, R6, R5 ;  /* 0x000000061e067224 */ /* 0x000fe200078e0205 */
[----:B------:R-:W-:Y:S01]  /*4d40*/  LOP3.LUT R5, R8, R11, RZ, 0xc0, !PT ;  /* 0x0000000b08057212 */ /* 0x000fe200078ec0ff */
[----:B------:R-:W-:Y:S02]  /*4d50*/  @P0 IMAD R3, R9, R14, R4 ;  /* 0x0000000e09030224 */ /* 0x000fe400078e0204 */
[----:B--2---:R-:W-:Y:S02]  /*4d60*/  IMAD R4, R7, R28, R22 ;  /* 0x0000001c07047224 */ /* 0x004fe400078e0216 */
[----:B---3--:R-:W-:Y:S02]  /*4d70*/  IMAD R3, R6, R29, R3 ;  /* 0x0000001d06037224 */ /* 0x008fe400078e0203 */
[----:B------:R-:W-:Y:S02]  /*4d80*/  IMAD R4, R4, R23, R5 ;  /* 0x0000001704047224 */ /* 0x000fe400078e0205 */
[----:B------:R-:W-:-:S02]  /*4d90*/  IMAD.MOV.U32 R8, RZ, RZ, 0x1 ;  /* 0x00000001ff087424 */ /* 0x000fc400078e00ff */
[----:B------:R-:W-:Y:S01]  /*4da0*/  IMAD.MOV.U32 R6, RZ, RZ, R20 ;  /* 0x000000ffff067224 */ /* 0x000fe200078e0014 */
[----:B------:R-:W-:Y:S02]  /*4db0*/  SEL R7, R4, R3, !P0 ;  /* 0x0000000304077207 */ /* 0x000fe40004000000 */
[----:B------:R-:W-:-:S07]  /*4dc0*/  SEL R13, R3, R4, !P0 ;  /* 0x00000004030d7207 */ /* 0x000fce0004000000 */
.L_x_99:
[----:B------:R-:W-:-:S08]  /*4dd0*/  NOP ;  /* 0x0000000000007918 */ /* 0x000fd00000000000 */
[----:B------:R-:W0:-:S00]  /*4de0*/  USETMAXREG.DEALLOC.CTAPOOL 0x28 ;  /* 0x00000028000079c8 */ /* 0x000e0000080e0500 */
[----:B0-----:R-:W-:-:S13]  /*4df0*/  ISETP.NE.AND P0, PT, R0, RZ, PT ;  /* 0x000000ff0000720c */ /* 0x001fda0003f05270 */
[----:B------:R-:W-:Y:S05]  /*4e00*/  @P0 EXIT ;  /* 0x000000000000094d */ /* 0x000fea0003800000 */
[----:B------:R-:W-:Y:S01]  /*4e10*/  LOP3.LUT P0, RZ, R8, 0xff, RZ, 0xc0, !PT ;  /* 0x000000ff08ff7812 */ /* 0x000fe2000780c0ff */
[----:B------:R-:W-:Y:S02]  /*4e20*/  IMAD.MOV.U32 R0, RZ, RZ, 0x1 ;  /* 0x00000001ff007424 */ /* 0x000fe400078e00ff */
[----:B------:R-:W-:-:S10]  /*4e30*/  IMAD.MOV.U32 R3, RZ, RZ, RZ ;  /* 0x000000ffff037224 */ /* 0x000fd400078e00ff */
[----:B------:R-:W-:Y:S05]  /*4e40*/  @!P0 BRA `(.L_x_102) ;  /* 0x0000000c003c8947 */ /* 0x000fea0003800000 */
[----:B------:R-:W0:Y:S01]  /*4e50*/  LDC R0, c[0x0][0x28c] ;  /* 0x0000a300ff007b82 */ /* 0x000e220000000800 */
[----:B------:R-:W-:Y:S01]  /*4e60*/  ULDC UR5, c[0x0][0x658] ;  /* 0x0001960000057ab9 */ /* 0x000fe20000000800 */
[----:B------:R-:W-:Y:S01]  /*4e70*/  UMOV UR7, 0xffffffff ;  /* 0xffffffff00077882 */ /* 0x000fe20000000000 */
[----:B------:R-:W-:Y:S01]  /*4e80*/  ULDC UR6, c[0x0][0xc] ;  /* 0x0000030000067ab9 */ /* 0x000fe20000000800 */
[----:B------:R-:W-:Y:S01]  /*4e90*/  USHF.L.U32 UR8, UR7, UR5, URZ ;  /* 0x0000000507087299 */ /* 0x000fe2000800063f */
[----:B------:R-:W-:Y:S01]  /*4ea0*/  BSSY B0, `(.L_x_102) ;  /* 0x00000c9000007945 */ /* 0x000fe20003800000 */
[----:B------:R-:W-:Y:S01]  /*4eb0*/  UMOV UR9, 0x1 ;  /* 0x0000000100097882 */ /* 0x000fe20000000000 */
[----:B------:R-:W-:Y:S01]  /*4ec0*/  ULDC UR7, c[0x0][0x10] ;  /* 0x0000040000077ab9 */ /* 0x000fe20000000800 */
[----:B------:R-:W1:Y:S01]  /*4ed0*/  S2UR UR10, SR_CgaCtaId ;  /* 0x00000000000a79c3 */ /* 0x000e620000008800 */
[----:B------:R-:W-:Y:S01]  /*4ee0*/  UIMAD.WIDE.U32 UR6, UR6, UR7, URZ ;  /* 0x00000007060672a5 */ /* 0x000fe2000f8e003f */
[----:B------:R-:W-:Y:S01]  /*4ef0*/  IMAD.MOV.U32 R9, RZ, RZ, 0x1 ;  /* 0x00000001ff097424 */ /* 0x000fe200078e00ff */
[----:B------:R-:W-:Y:S01]  /*4f00*/  USHF.L.U32 UR18, UR9, UR5, URZ ;  /* 0x0000000509127299 */ /* 0x000fe2000800063f */
[----:B------:R-:W-:Y:S01]  /*4f10*/  LOP3.LUT R12, R19, 0x2, RZ, 0xfc, !PT ;  /* 0x00000002130c7812 */ /* 0x000fe200078efcff */
[----:B------:R-:W-:Y:S01]  /*4f20*/  ULDC UR4, c[0x0][0x600] ;  /* 0x0001800000047ab9 */ /* 0x000fe20000000800 */
[----:B------:R-:W-:Y:S01]  /*4f30*/  ULDC UR5, c[0x0][0x14] ;  /* 0x0000050000057ab9 */ /* 0x000fe20000000800 */
[----:B------:R-:W-:-:S02]  /*4f40*/  UIADD3 UR4, UR4, -0x1, URZ ;  /* 0xffffffff04047890 */ /* 0x000fc4000fffe03f */
[----:B------:R-:W-:Y:S02]  /*4f50*/  UIMAD.WIDE.U32 UR20, UR6, UR5, URZ ;  /* 0x00000005061472a5 */ /* 0x000fe4000f8e003f */
[----:B------:R-:W-:Y:S02]  /*4f60*/  UIMAD UR13, UR7, UR5, URZ ;  /* 0x00000005070d72a4 */ /* 0x000fe4000f8e023f */
[----:B------:R-:W-:Y:S02]  /*4f70*/  ULOP3.LUT UR17, URZ, UR8, URZ, 0x33, !UPT ;  /* 0x000000083f117292 */ /* 0x000fe4000f8e333f */
[----:B------:R-:W-:Y:S01]  /*4f80*/  UIADD3 UR13, UR21, UR13, URZ ;  /* 0x0000000d150d7290 */ /* 0x000fe2000fffe03f */
[----:B0-----:R-:W-:Y:S01]  /*4f90*/  VIADD R0, R0, 0x3f ;  /* 0x0000003f00007836 */ /* 0x001fe20000000000 */
[----:B------:R-:W-:-:S04]  /*4fa0*/  ULDC.64 UR22, c[0x0][0x198] ;  /* 0x0000660000167ab9 */ /* 0x000fc80000000a00 */
[----:B------:R-:W-:Y:S01]  /*4fb0*/  SHF.R.S32.HI R3, RZ, 0x1f, R0 ;  /* 0x0000001fff037819 */ /* 0x000fe20000011400 */
[----:B-1----:R-:W-:-:S03]  /*4fc0*/  IMAD.U32 R10, RZ, RZ, UR10 ;  /* 0x0000000aff0a7e24 */ /* 0x002fc6000f8e00ff */
[----:B------:R-:W-:Y:S01]  /*4fd0*/  LEA.HI R3, R3, R0, RZ, 0x6 ;  /* 0x0000000003037211 */ /* 0x000fe200078f30ff */
[----:B------:R-:W-:-:S03]  /*4fe0*/  IMAD.MOV.U32 R0, RZ, RZ, 0x1 ;  /* 0x00000001ff007424 */ /* 0x000fc600078e00ff */
[----:B------:R-:W-:Y:S01]  /*4ff0*/  SHF.R.S32.HI R8, RZ, 0x6, R3 ;  /* 0x00000006ff087819 */ /* 0x000fe20000011403 */
[----:B------:R-:W-:-:S04]  /*5000*/  IMAD.MOV.U32 R3, RZ, RZ, RZ ;  /* 0x000000ffff037224 */ /* 0x000fc800078e00ff */
[----:B------:R-:W-:-:S07]  /*5010*/  VIADD R11, R8, 0x1 ;  /* 0x00000001080b7836 */ /* 0x000fce0000000000 */
.L_x_113:
[----:B------:R-:W-:-:S03]  /*5020*/  UMOV UR5, 0xffffffff ;  /* 0xffffffff00057882 */ /* 0x000fc60000000000 */
[----:B------:R-:W-:Y:S05]  /*5030*/  BRA.DIV UR5, `(.L_x_103) ;  /* 0x0000000e05a87947 */ /* 0x000fea000b800000 */
[----:B------:R-:W-:-:S13]  /*5040*/  ELECT P6, URZ, PT ;  /* 0x00000000003f782f */ /* 0x000fda00038c0000 */
.L_x_124:
[----:B------:R-:W0:Y:S01]  /*5050*/  LDC R4, c[0x0][0x28c] ;  /* 0x0000a300ff047b82 */ /* 0x000e220000000800 */
[----:B------:R-:W-:Y:S01]  /*5060*/  BSSY B1, `(.L_x_104) ;  /* 0x0000039000017945 */ /* 0x000fe20003800000 */
[----:B0-----:R-:W-:-:S13]  /*5070*/  ISETP.LT.OR P6, PT, R4, 0x1, !P6 ;  /* 0x000000010400780c */ /* 0x001fda00077c1670 */
[----:B------:R-:W-:Y:S05]  /*5080*/  @P6 BRA `(.L_x_105) ;  /* 0x0000000000d86947 */ /* 0x000fea0003800000 */
[----:B------:R-:W-:Y:S02]  /*5090*/  IMAD R13, R13, 0x2, R10 ;  /* 0x000000020d0d7824 */ /* 0x000fe400078e020a */
[----:B------:R-:W-:Y:S02]  /*50a0*/  IMAD.SHL.U32 R20, R7, 0x40, RZ ;  /* 0x0000004007147824 */ /* 0x000fe400078e00ff */
[----:B------:R-:W-:Y:S02]  /*50b0*/  IMAD.MOV.U32 R21, RZ, RZ, RZ ;  /* 0x000000ffff157224 */ /* 0x000fe400078e00ff */
[----:B------:R-:W-:Y:S02]  /*50c0*/  IMAD.MOV.U32 R4, RZ, RZ, R11 ;  /* 0x000000ffff047224 */ /* 0x000fe400078e000b */
[----:B------:R-:W-:Y:S02]  /*50d0*/  IMAD.MOV.U32 R5, RZ, RZ, R0 ;  /* 0x000000ffff057224 */ /* 0x000fe400078e0000 */
[----:B------:R-:W-:-:S02]  /*50e0*/  IMAD.MOV.U32 R7, RZ, RZ, R3 ;  /* 0x000000ffff077224 */ /* 0x000fc400078e0003 */
[----:B------:R-:W-:-:S07]  /*50f0*/  IMAD.SHL.U32 R15, R13, 0x40, RZ ;  /* 0x000000400d0f7824 */ /* 0x000fce00078e00ff */
.L_x_108:
[----:B------:R-:W0:Y:S01]  /*5100*/  S2UR UR5, SR_CgaCtaId ;  /* 0x00000000000579c3 */ /* 0x000e220000008800 */
[----:B------:R-:W-:Y:S02]  /*5110*/  MOV R13, 0x400 ;  /* 0x00000400000d7802 */ /* 0x000fe40000000f00 */
[----:B------:R-:W-:-:S13]  /*5120*/  LOP3.LUT P1, RZ, R18, 0x7f, RZ, 0xc0, !PT ;  /* 0x0000007f12ff7812 */ /* 0x000fda000782c0ff */
[----:B------:R-:W1:Y:S01]  /*5130*/  @!P1 LDC R14, c[0x0][0x500] ;  /* 0x00014000ff0e9b82 */ /* 0x000e620000000800 */
[----:B0-----:R-:W-:-:S05]  /*5140*/  IMAD.U32 R10, RZ, RZ, UR5 ;  /* 0x00000005ff0a7e24 */ /* 0x001fca000f8e00ff */
[----:B------:R-:W-:Y:S02]  /*5150*/  LEA R24, R10, R13, 0x18 ;  /* 0x0000000d0a187211 */ /* 0x000fe400078ec0ff */
[----:B------:R-:W-:-:S03]  /*5160*/  SHF.L.U32 R13, R5, 0x1f, RZ ;  /* 0x0000001f050d7819 */ /* 0x000fc600000006ff */
[----:B------:R-:W-:-:S04]  /*5170*/  IMAD R22, R7, 0x8, R24 ;  /* 0x0000000807167824 */ /* 0x000fc800078e0218 */
[----:B------:R-:W0:Y:S02]  /*5180*/  SYNCS.PHASECHK.TRANS64.TRYWAIT P0, [R22+URZ+0x20], R13 ;  /* 0x0000200d160075a7 */ /* 0x000e24000800017f */
[----:B01----:R-:W-:Y:S05]  /*5190*/  @!P0 BRA `(.L_x_106) ;  /* 0x0000000c00708947 */ /* 0x003fea0003800000 */
.L_x_125:
[----:B0-----:R-:W-:Y:S01]  /*51a0*/  PRMT R13, R12, 0x9910, RZ ;  /* 0x000099100c0d7816 */ /* 0x001fe200000000ff */
[----:B------:R0:W-:Y:S03]  /*51b0*/  @!P1 SYNCS.ARRIVE.TRANS64 RZ, [R22+URZ], R14 ;  /* 0x0000000e16ff99a7 */ /* 0x0001e6000800003f */
[----:B------:R-:W-:-:S13]  /*51c0*/  ISETP.NE.AND P0, PT, R13, 0x2, PT ;  /* 0x000000020d00780c */ /* 0x000fda0003f05270 */
[----:B0-----:R-:W-:Y:S05]  /*51d0*/  @P0 BRA `(.L_x_107) ;  /* 0x0000000000040947 */ /* 0x001fea0003800000 */
[----:B------:R-:W-:Y:S01]  /*51e0*/  BPT.TRAP 0x1 ;  /* 0x000000040000795c */ /* 0x000fe20000300000 */
.L_x_107:
[----:B------:R-:W-:Y:S01]  /*51f0*/  IMAD.SHL.U32 R13, R7, 0x2000, RZ ;  /* 0x00002000070d7824 */ /* 0x000fe200078e00ff */
[----:B------:R-:W-:Y:S01]  /*5200*/  R2UR UR9, R22 ;  /* 0x00000000160972ca */ /* 0x000fe200000e0000 */
[----:B------:R-:W-:Y:S01]  /*5210*/  VIADD R4, R4, 0xffffffff ;  /* 0xffffffff04047836 */ /* 0x000fe20000000000 */
[----:B------:R-:W-:Y:S01]  /*5220*/  R2UR UR11, R15 ;  /* 0x000000000f0b72ca */ /* 0x000fe200000e0000 */
[--C-:B------:R-:W-:Y:S01]  /*5230*/  IMAD R14, R10, 0x1000, R13.reuse ;  /* 0x000010000a0e7824 */ /* 0x100fe200078e020d */
[----:B------:R-:W-:Y:S01]  /*5240*/  IADD3 R13, R24, 0x10100, R13 ;  /* 0x00010100180d7810 */ /* 0x000fe20007ffe00d */
[----:B------:R-:W-:Y:S01]  /*5250*/  UIADD3 UR6, UP0, UR22, 0xf0, URZ ;  /* 0x000000f016067890 */ /* 0x000fe2000ff1e03f */
[----:B------:R-:W-:Y:S01]  /*5260*/  R2UR UR10, R21 ;  /* 0x00000000150a72ca */ /* 0x000fe200000e0000 */
[----:B------:R-:W-:Y:S01]  /*5270*/  IMAD R14, R14, 0x2, R24 ;  /* 0x000000020e0e7824 */ /* 0x000fe200078e0218 */
[----:B------:R-:W-:Y:S01]  /*5280*/  R2UR UR12, R6 ;  /* 0x00000000060c72ca */ /* 0x000fe200000e0000 */
[----:B------:R-:W-:Y:S01]  /*5290*/  UIADD3 UR24, UP1, UR22, 0x1f0, URZ ;  /* 0x000001f016187890 */ /* 0x000fe2000ff3e03f */
[----:B------:R-:W-:Y:S01]  /*52a0*/  R2UR UR16, R13 ;  /* 0x000000000d1072ca */ /* 0x000fe200000e0000 */
[----:B------:R-:W-:Y:S01]  /*52b0*/  UIADD3.X UR7, URZ, UR23, URZ, UP0, !UPT ;  /* 0x000000173f077290 */ /* 0x000fe200087fe43f */
[----:B------:R-:W-:Y:S01]  /*52c0*/  R2UR UR5, R14 ;  /* 0x000000000e0572ca */ /* 0x000fe200000e0000 */
[----:B------:R-:W-:Y:S01]  /*52d0*/  VIADD R7, R7, 0x1 ;  /* 0x0000000107077836 */ /* 0x000fe20000000000 */
[----:B------:R-:W-:Y:S01]  /*52e0*/  R2UR UR19, R20 ;  /* 0x00000000141372ca */ /* 0x000fe200000e0000 */
[----:B------:R-:W-:Y:S01]  /*52f0*/  UIADD3.X UR25, URZ, UR23, URZ, UP1, !UPT ;  /* 0x000000173f197290 */ /* 0x000fe20008ffe43f */
[----:B------:R-:W-:Y:S01]  /*5300*/  ISETP.GT.AND P1, PT, R4, 0x1, PT ;  /* 0x000000010400780c */ /* 0x000fe20003f24270 */
[----:B------:R-:W-:Y:S01]  /*5310*/  UMOV UR14, 0x0 ;  /* 0x00000000000e7882 */ /* 0x000fe20000000000 */
[----:B------:R-:W-:Y:S01]  /*5320*/  UMOV UR15, 0x10000000 ;  /* 0x10000000000f7882 */ /* 0x000fe20000000000 */
[----:B------:R-:W-:Y:S01]  /*5330*/  ISETP.NE.AND P0, PT, R7, 0x4, PT ;  /* 0x000000040700780c */ /* 0x000fe20003f05270 */
[----:B------:R-:W-:-:S03]  /*5340*/  VIADD R21, R21, 0x40 ;  /* 0x0000004015157836 */ /* 0x000fc60000000000 */
[----:B------:R-:W-:Y:S02]  /*5350*/  SEL R14, RZ, 0x1, P0 ;  /* 0x00000001ff0e7807 */ /* 0x000fe40000000000 */
[----:B------:R-:W-:Y:S01]  /*5360*/  UIADD3 UR8, UR5, 0x100, URZ ;  /* 0x0000010005087890 */ /* 0x000fe2000fffe03f */
[----:B------:R-:W-:Y:S02]  /*5370*/  SEL R7, R7, RZ, P0 ;  /* 0x000000ff07077207 */ /* 0x000fe40000000000 */
[----:B------:R-:W-:Y:S01]  /*5380*/  UMOV UR5, 0x30000 ;  /* 0x0003000000057882 */ /* 0x000fe20000000000 */
[----:B------:R-:W-:-:S05]  /*5390*/  LOP3.LUT R5, R5, R14, RZ, 0x3c, !PT ;  /* 0x0000000e05057212 */ /* 0x000fca00078e3cff */
[----:B------:R0:W-:Y:S02]  /*53a0*/  UTMALDG.3D.MULTICAST [UR8], [UR6], UR5, desc[UR14] ;  /* 0x00000e08060073b4 */ /* 0x0001e40008011805 */
[----:B0-----:R-:W-:Y:S01]  /*53b0*/  UMOV UR8, UR16 ;  /* 0x0000001000087c82 */ /* 0x001fe20008000000 */
[----:B------:R-:W-:Y:S02]  /*53c0*/  UMOV UR11, UR19 ;  /* 0x00000013000b7c82 */ /* 0x000fe40008000000 */
[----:B------:R0:W-:Y:S02]  /*53d0*/  UTMALDG.3D [UR8], [UR24], desc[UR14] ;  /* 0x00000e08180075b4 */ /* 0x0001e40008011000 */
[----:B0-----:R-:W-:Y:S05]  /*53e0*/  @P1 BRA `(.L_x_108) ;  /* 0xfffffffc00441947 */ /* 0x001fea000383ffff */
.L_x_105:
[----:B------:R-:W-:Y:S05]  /*53f0*/  BSYNC B1 ;  /* 0x0000000000017941 */ /* 0x000fea0003800000 */
.L_x_104:
[----:B------:R-:W-:Y:S01]  /*5400*/  LOP3.LUT P1, RZ, R9, 0xff, RZ, 0xc0, !PT ;  /* 0x000000ff09ff7812 */ /* 0x000fe2000782c0ff */
[----:B------:R-:W-:Y:S01]  /*5410*/  IMAD.IADD R3, R8, 0x1, R3 ;  /* 0x0000000108037824 */ /* 0x000fe200078e0203 */
[----:B------:R-:W-:Y:S01]  /*5420*/  IADD3 R16, P2, R16, UR20, RZ ;  /* 0x0000001410107c10 */ /* 0x000fe2000ff5e0ff */
[----:B------:R-:W-:Y:S01]  /*5430*/  ULDC.64 UR6, c[0x0][0x650] ;  /* 0x0001940000067ab9 */ /* 0x000fe20000000a00 */
[----:B------:R-:W-:Y:S01]  /*5440*/  BSSY B1, `(.L_x_109) ;  /* 0x000006c000017945 */ /* 0x000fe20003800000 */
[----:B------:R-:W-:Y:S01]  /*5450*/  IMAD.MOV.U32 R13, RZ, RZ, -0x1 ;  /* 0xffffffffff0d7424 */ /* 0x000fe200078e00ff */
[----:B------:R-:W-:Y:S01]  /*5460*/  ISETP.GT.U32.AND P0, PT, R3, 0x3, PT ;  /* 0x000000030300780c */ /* 0x000fe20003f04070 */
[----:B------:R-:W-:Y:S01]  /*5470*/  IMAD.MOV.U32 R7, RZ, RZ, -0x1 ;  /* 0xffffffffff077424 */ /* 0x000fe200078e00ff */
[----:B------:R-:W-:Y:S01]  /*5480*/  SHF.R.U32.HI R4, RZ, 0x2, R3 ;  /* 0x00000002ff047819 */ /* 0x000fe20000011603 */
[----:B------:R-:W-:Y:S01]  /*5490*/  IMAD.MOV.U32 R6, RZ, RZ, -0x1 ;  /* 0xffffffffff067424 */ /* 0x000fe200078e00ff */
[----:B------:R-:W-:-:S02]  /*54a0*/  ISETP.LT.U32.AND P0, PT, R8, 0x4, P0 ;  /* 0x000000040800780c */ /* 0x000fc40000701070 */
[----:B------:R-:W-:Y:S01]  /*54b0*/  IADD3.X R17, R17, UR13, RZ, P2, !PT ;  /* 0x0000000d11117c10 */ /* 0x000fe200097fe4ff */
[----:B------:R-:W0:Y:S01]  /*54c0*/  @P1 S2R R10, SR_CgaCtaId ;  /* 0x00000000000a1919 */ /* 0x000e220000008800 */
[----:B------:R-:W-:Y:S02]  /*54d0*/  @P1 MOV R5, 0x400 ;  /* 0x0000040000051802 */ /* 0x000fe40000000f00 */
[----:B------:R-:W-:Y:S02]  /*54e0*/  ISETP.GE.U32.AND P2, PT, R16, UR6, PT ;  /* 0x0000000610007c0c */ /* 0x000fe4000bf46070 */
[----:B------:R-:W-:Y:S02]  /*54f0*/  LOP3.LUT R4, R4, 0x1, RZ, 0xc0, !PT ;  /* 0x0000000104047812 */ /* 0x000fe400078ec0ff */
[----:B------:R-:W-:Y:S02]  /*5500*/  LOP3.LUT R3, R3, 0x3, RZ, 0xc0, !PT ;  /* 0x0000000303037812 */ /* 0x000fe400078ec0ff */
[----:B------:R-:W-:-:S02]  /*5510*/  PRMT R9, RZ, 0x7610, R9 ;  /* 0x00007610ff097816 */ /* 0x000fc40000000009 */
[----:B0-----:R-:W-:-:S04]  /*5520*/  @P1 LEA R5, R10, R5, 0x18 ;  /* 0x000000050a051211 */ /* 0x001fc800078ec0ff */
[----:B------:R0:W-:Y:S01]  /*5530*/  @P1 SYNCS.ARRIVE.TRANS64.A1T0 RZ, [R5+URZ+0x58], RZ ;  /* 0x000058ff05ff19a7 */ /* 0x0001e2000810003f */
[----:B------:R-:W-:-:S04]  /*5540*/  ISETP.NE.U32.AND P1, PT, R4, 0x1, PT ;  /* 0x000000010400780c */ /* 0x000fc80003f25070 */
[----:B------:R-:W-:Y:S02]  /*5550*/  ISETP.GT.U32.AND P1, PT, R8, 0x3, !P1 ;  /* 0x000000030800780c */ /* 0x000fe40004f24070 */
[----:B0-----:R-:W-:Y:S02]  /*5560*/  SEL R5, RZ, 0x1, !P0 ;  /* 0x00000001ff057807 */ /* 0x001fe40004000000 */
[----:B------:R-:W-:Y:S02]  /*5570*/  ISETP.GE.U32.AND.EX P0, PT, R17, UR7, PT, P2 ;  /* 0x0000000711007c0c */ /* 0x000fe4000bf06120 */
[----:B------:R-:W-:-:S04]  /*5580*/  SEL R4, RZ, 0x1, !P1 ;  /* 0x00000001ff047807 */ /* 0x000fc80004800000 */
[----:B------:R-:W-:Y:S02]  /*5590*/  LOP3.LUT R0, R4, R0, R5, 0x96, !PT ;  /* 0x0000000004007212 */ /* 0x000fe400078e9605 */
[----:B------:R-:W-:-:S05]  /*55a0*/  PRMT R4, RZ, 0x7610, R4 ;  /* 0x00007610ff047816 */ /* 0x000fca0000000004 */
[----:B------:R-:W-:Y:S05]  /*55b0*/  @P0 BRA `(.L_x_110) ;  /* 0x0000000400500947 */ /* 0x000fea0003800000 */
[----:B------:R-:W0:Y:S01]  /*55c0*/  S2R R15, SR_CTAID.X ;  /* 0x00000000000f7919 */ /* 0x000e220000002500 */
[----:B------:R-:W-:Y:S01]  /*55d0*/  ULDC.64 UR6, c[0x0][0x628] ;  /* 0x00018a0000067ab9 */ /* 0x000fe20000000a00 */
[----:B------:R-:W1:Y:S01]  /*55e0*/  LDC R20, c[0x0][0x144] ;  /* 0x00005100ff147b82 */ /* 0x000e620000000800 */
[----:B------:R-:W-:Y:S01]  /*55f0*/  ISETP.NE.U32.AND P0, PT, RZ, UR6, PT ;  /* 0x00000006ff007c0c */ /* 0x000fe2000bf05070 */
[----:B------:R-:W2:Y:S01]  /*5600*/  S2R R13, SR_CTAID.Y ;  /* 0x00000000000d7919 */ /* 0x000ea20000002600 */
[----:B------:R-:W-:Y:S01]  /*5610*/  ULDC UR8, c[0x0][0x630] ;  /* 0x00018c0000087ab9 */ /* 0x000fe20000000800 */
[----:B------:R-:W-:Y:S01]  /*5620*/  ULDC UR9, c[0x0][0x150] ;  /* 0x0000540000097ab9 */ /* 0x000fe20000000800 */
[----:B------:R-:W-:Y:S01]  /*5630*/  ISETP.NE.AND.EX P0, PT, RZ, UR7, PT, P0 ;  /* 0x00000007ff007c0c */ /* 0x000fe2000bf05300 */
[----:B------:R-:W-:Y:S02]  /*5640*/  IMAD.MOV.U32 R4, RZ, RZ, R16 ;  /* 0x000000ffff047224 */ /* 0x000fe400078e0010 */
[----:B------:R-:W-:Y:S01]  /*5650*/  IMAD.MOV.U32 R5, RZ, RZ, R17 ;  /* 0x000000ffff057224 */ /* 0x000fe200078e0011 */
[----:B0-----:R-:W-:-:S09]  /*5660*/  I2FP.F32.U32 R22, R15 ;  /* 0x0000000f00167245 */ /* 0x001fd20000201000 */
[----:B------:R-:W-:Y:S05]  /*5670*/  @!P0 BRA `(.L_x_111) ;  /* 0x0000000000288947 */ /* 0x000fea0003800000 */
[----:B------:R-:W-:Y:S02]  /*5680*/  ULDC UR5, c[0x0][0x634] ;  /* 0x00018d0000057ab9 */ /* 0x000fe40000000800 */
[----:B------:R-:W-:-:S05]  /*5690*/  IADD3 R5, P0, R16, UR5, RZ ;  /* 0x0000000510057c10 */ /* 0x000fca000ff1e0ff */
[----:B------:R-:W-:-:S04]  /*56a0*/  IMAD.X R21, RZ, RZ, R17, P0 ;  /* 0x000000ffff157224 */ /* 0x000fc800000e0611 */
[----:B------:R-:W-:-:S04]  /*56b0*/  IMAD.WIDE.U32 R6, R21, UR6, RZ ;  /* 0x0000000615067c25 */ /* 0x000fc8000f8e00ff */
[----:B------:R-:W-:-:S04]  /*56c0*/  IMAD.WIDE.U32 R6, P0, R5, UR7, R6 ;  /* 0x0000000705067c25 */ /* 0x000fc8000f800006 */
[----:B------:R-:W-:-:S04]  /*56d0*/  IMAD.WIDE.U32 R4, R5, UR6, RZ ;  /* 0x0000000605047c25 */ /* 0x000fc8000f8e00ff */
[----:B------:R-:W-:Y:S01]  /*56e0*/  IMAD.MOV.U32 R4, RZ, RZ, R7 ;  /* 0x000000ffff047224 */ /* 0x000fe200078e0007 */
[----:B------:R-:W-:Y:S01]  /*56f0*/  IADD3 RZ, P1, R5, R6, RZ ;  /* 0x0000000605ff7210 */ /* 0x000fe20007f3e0ff */
[----:B------:R-:W-:-:S04]  /*5700*/  IMAD.X R5, RZ, RZ, RZ, P0 ;  /* 0x000000ffff057224 */ /* 0x000fc800000e06ff */
[----:B------:R-:W-:-:S08]  /*5710*/  IMAD.WIDE.U32.X R4, R21, UR7, R4, P1 ;  /* 0x0000000715047c25 */ /* 0x000fd000088e0404 */
.L_x_111:
[----:B------:R-:W-:Y:S01]  /*5720*/  FMUL R22, R22, UR9 ;  /* 0x0000000916167c20 */ /* 0x000fe20008400000 */
[--C-:B------:R-:W-:Y:S01]  /*5730*/  SHF.R.U64 R14, R4, UR8, R5.reuse ;  /* 0x00000008040e7c19 */ /* 0x100fe20008001205 */
[----:B------:R-:W-:Y:S01]  /*5740*/  ULDC.64 UR6, c[0x0][0x620] ;  /* 0x0001880000067ab9 */ /* 0x000fe20000000a00 */
[----:B------:R-:W-:Y:S01]  /*5750*/  SHF.R.U32.HI R4, RZ, UR8, R5 ;  /* 0x00000008ff047c19 */ /* 0x000fe20008011605 */
[----:B------:R-:W-:Y:S01]  /*5760*/  ULDC.64 UR8, c[0x0][0x640] ;  /* 0x0001900000087ab9 */ /* 0x000fe20000000a00 */
[----:B------:R-:W-:Y:S01]  /*5770*/  IADD3 R5, P0, RZ, -R14, RZ ;  /* 0x8000000eff057210 */ /* 0x000fe20007f1e0ff */
[----:B------:R-:W0:Y:S01]  /*5780*/  F2I.U32.TRUNC.NTZ R22, R22 ;  /* 0x0000001600167305 */ /* 0x000e22000020f000 */
[----:B------:R-:W-:-:S03]  /*5790*/  ULDC UR5, c[0x0][0x618] ;  /* 0x0001860000057ab9 */ /* 0x000fc60000000800 */
[----:B------:R-:W-:Y:S01]  /*57a0*/  IMAD.X R4, RZ, RZ, ~R4, P0 ;  /* 0x000000ffff047224 */ /* 0x000fe200000e0e04 */
[----:B------:R-:W-:-:S03]  /*57b0*/  ISETP.NE.U32.AND P0, PT, RZ, UR8, PT ;  /* 0x00000008ff007c0c */ /* 0x000fc6000bf05070 */
[----:B------:R-:W-:Y:S01]  /*57c0*/  IMAD R4, R4, UR6, RZ ;  /* 0x0000000604047c24 */ /* 0x000fe2000f8e02ff */
[----:B------:R-:W-:-:S03]  /*57d0*/  ISETP.NE.AND.EX P0, PT, RZ, UR9, PT, P0 ;  /* 0x00000009ff007c0c */ /* 0x000fc6000bf05300 */
[C---:B------:R-:W-:Y:S02]  /*57e0*/  IMAD R7, R5.reuse, UR7, R4 ;  /* 0x0000000705077c24 */ /* 0x040fe4000f8e0204 */
[----:B------:R-:W-:Y:S01]  /*57f0*/  IMAD.WIDE.U32 R4, R5, UR6, R16 ;  /* 0x0000000605047c25 */ /* 0x000fe2000f8e0010 */
[----:B------:R-:W-:-:S03]  /*5800*/  ULDC UR6, c[0x0][0x154] ;  /* 0x0000550000067ab9 */ /* 0x000fc60000000800 */
[----:B0-----:R-:W-:Y:S02]  /*5810*/  IMAD.MOV R6, RZ, RZ, -R22 ;  /* 0x000000ffff067224 */ /* 0x001fe400078e0a16 */
[----:B------:R-:W-:Y:S02]  /*5820*/  IMAD.IADD R5, R5, 0x1, R7 ;  /* 0x0000000105057824 */ /* 0x000fe400078e0207 */
[----:B-1----:R-:W-:Y:S01]  /*5830*/  IMAD R15, R20, R6, R15 ;  /* 0x00000006140f7224 */ /* 0x002fe200078e020f */
[----:B--2---:R-:W-:Y:S01]  /*5840*/  I2FP.F32.U32 R6, R13 ;  /* 0x0000000d00067245 */ /* 0x004fe20000201000 */
[----:B------:R-:W0:Y:S01]  /*5850*/  LDC R20, c[0x0][0x148] ;  /* 0x00005200ff147b82 */ /* 0x000e220000000800 */
[--C-:B------:R-:W-:Y:S02]  /*5860*/  SHF.R.U64 R21, R4, UR5, R5.reuse ;  /* 0x0000000504157c19 */ /* 0x100fe40008001205 */
[----:B------:R-:W-:Y:S01]  /*5870*/  SHF.R.U32.HI R4, RZ, UR5, R5 ;  /* 0x00000005ff047c19 */ /* 0x000fe20008011605 */
[----:B------:R-:W-:Y:S01]  /*5880*/  FMUL R6, R6, UR6 ;  /* 0x0000000606067c20 */ /* 0x000fe20008400000 */
[----:B------:R-:W-:-:S02]  /*5890*/  ULDC UR5, c[0x0][0x608] ;  /* 0x0001820000057ab9 */ /* 0x000fc40000000800 */
[--C-:B------:R-:W-:Y:S01]  /*58a0*/  SHF.R.U64 R23, R21, UR5, R4.reuse ;  /* 0x0000000515177c19 */ /* 0x100fe20008001204 */
[----:B------:R1:W2:Y:S01]  /*58b0*/  F2I.U32.TRUNC.NTZ R24, R6 ;  /* 0x0000000600187305 */ /* 0x0002a2000020f000 */
[----:B------:R-:W-:Y:S01]  /*58c0*/  SHF.R.U32.HI R4, RZ, UR5, R4 ;  /* 0x00000005ff047c19 */ /* 0x000fe20008011604 */
[----:B------:R-:W-:-:S03]  /*58d0*/  ULDC UR5, c[0x0][0x658] ;  /* 0x0001960000057ab9 */ /* 0x000fc60000000800 */
[--C-:B------:R-:W-:Y:S02]  /*58e0*/  SHF.R.U64 R22, R23, UR5, R4.reuse ;  /* 0x0000000517167c19 */ /* 0x100fe40008001204 */
[----:B------:R-:W-:-:S03]  /*58f0*/  SHF.R.U32.HI R25, RZ, UR5, R4 ;  /* 0x00000005ff197c19 */ /* 0x000fc60008011604 */
[----:B------:R-:W-:Y:S02]  /*5900*/  IMAD.MOV.U32 R4, RZ, RZ, R22 ;  /* 0x000000ffff047224 */ /* 0x000fe400078e0016 */
[----:B------:R-:W-:Y:S01]  /*5910*/  IMAD.MOV.U32 R5, RZ, RZ, R25 ;  /* 0x000000ffff057224 */ /* 0x000fe200078e0019 */
[----:B-1----:R-:W-:Y:S06]  /*5920*/  @!P0 BRA `(.L_x_112) ;  /* 0x0000000000288947 */ /* 0x002fec0003800000 */
        /* <DEDUP_REMOVED lines=10> */
.L_x_112:
[----:B------:R-:W-:Y:S01]  /*59d0*/  ISETP.NE.AND P0, PT, R2, 0x1, PT ;  /* 0x000000010200780c */ /* 0x000fe20003f05270 */
[----:B------:R-:W-:Y:S01]  /*59e0*/  ULDC UR5, c[0x0][0x648] ;  /* 0x0001920000057ab9 */ /* 0x000fe20000000800 */
[----:B------:R-:W-:Y:S01]  /*59f0*/  LOP3.LUT R23, R23, UR17, RZ, 0xc0, !PT ;  /* 0x0000001117177c12 */ /* 0x000fe2000f8ec0ff */
[----:B--2---:R-:W-:Y:S01]  /*5a00*/  IMAD.MOV R24, RZ, RZ, -R24 ;  /* 0x000000ffff187224 */ /* 0x004fe200078e0a18 */
[----:B------:R-:W-:Y:S01]  /*5a10*/  SHF.R.U64 R4, R4, UR5, R5 ;  /* 0x0000000504047c19 */ /* 0x000fe20008001205 */
[----:B------:R-:W-:Y:S01]  /*5a20*/  ULDC UR5, c[0x0][0x638] ;  /* 0x00018e0000057ab9 */ /* 0x000fe20000000800 */
[----:B------:R-:W-:Y:S01]  /*5a30*/  LOP3.LUT R21, R21, UR4, RZ, 0xc0, !PT ;  /* 0x0000000415157c12 */ /* 0x000fe2000f8ec0ff */
[----:B------:R-:W-:Y:S01]  /*5a40*/  ULDC UR6, c[0x0][0x610] ;  /* 0x0001840000067ab9 */ /* 0x000fe20000000800 */
[----:B------:R-:W-:Y:S02]  /*5a50*/  IMAD.MOV.U32 R6, RZ, RZ, R14 ;  /* 0x000000ffff067224 */ /* 0x000fe400078e000e */
[----:B------:R-:W-:-:S02]  /*5a60*/  IMAD.MOV R5, RZ, RZ, -R4 ;  /* 0x000000ffff057224 */ /* 0x000fc400078e0a04 */
[----:B------:R-:W-:Y:S02]  /*5a70*/  IMAD R4, R4, UR18, R23 ;  /* 0x0000001204047c24 */ /* 0x000fe4000f8e0217 */
[----:B0-----:R-:W-:Y:S02]  /*5a80*/  @P0 IMAD R15, R20, R24, R13 ;  /* 0x00000018140f0224 */ /* 0x001fe400078e020d */
[----:B------:R-:W-:Y:S01]  /*5a90*/  IMAD R22, R5, UR5, R22 ;  /* 0x0000000505167c24 */ /* 0x000fe2000f8e0216 */
[----:B------:R-:W-:Y:S01]  /*5aa0*/  ULDC UR5, c[0x0][0x600] ;  /* 0x0001800000057ab9 */ /* 0x000fe20000000800 */
[----:B------:R-:W-:Y:S02]  /*5ab0*/  IMAD R15, R4, UR6, R15 ;  /* 0x00000006040f7c24 */ /* 0x000fe4000f8e020f */
[----:B------:R-:W-:Y:S02]  /*5ac0*/  IMAD R22, R22, UR5, R21 ;  /* 0x0000000516167c24 */ /* 0x000fe4000f8e0215 */
[----:B------:R-:W-:-:S03]  /*5ad0*/  IMAD.MOV.U32 R4, RZ, RZ, 0x1 ;  /* 0x00000001ff047424 */ /* 0x000fc600078e00ff */
[----:B------:R-:W-:Y:S02]  /*5ae0*/  SEL R7, R22, R15, !P0 ;  /* 0x0000000f16077207 */ /* 0x000fe40004000000 */
[----:B------:R-:W-:-:S07]  /*5af0*/  SEL R13, R15, R22, !P0 ;  /* 0x000000160f0d7207 */ /* 0x000fce0004000000 */
.L_x_110:
[----:B------:R-:W-:Y:S05]  /*5b00*/  BSYNC B1 ;  /* 0x0000000000017941 */ /* 0x000fea0003800000 */
.L_x_109:
[----:B------:R-:W-:-:S13]  /*5b10*/  LOP3.LUT P0, RZ, R4, 0xff, RZ, 0xc0, !PT ;  /* 0x000000ff04ff7812 */ /* 0x000fda000780c0ff */
[----:B------:R-:W-:Y:S05]  /*5b20*/  @P0 BRA `(.L_x_113) ;  /* 0xfffffff4003c0947 */ /* 0x000fea000383ffff */
[----:B------:R-:W-:Y:S05]  /*5b30*/  BSYNC B0 ;  /* 0x0000000000007941 */ /* 0x000fea0003800000 */
.L_x_102:
[----:B------:R-:W-:-:S03]  /*5b40*/  UMOV UR5, 0xffffffff ;  /* 0xffffffff00057882 */ /* 0x000fc60000000000 */
[----:B------:R-:W-:Y:S05]  /*5b50*/  BRA.DIV UR5, `(.L_x_114) ;  /* 0x0000000605147947 */ /* 0x000fea000b800000 */
[----:B------:R-:W-:-:S13]  /*5b60*/  ELECT P6, URZ, PT ;  /* 0x00000000003f782f */ /* 0x000fda00038c0000 */
.L_x_128:
[----:B------:R-:W-:Y:S04]  /*5b70*/  BSSY B0, `(.L_x_115) ;  /* 0x000002b000007945 */ /* 0x000fe80003800000 */
[----:B------:R-:W-:Y:S05]  /*5b80*/  @!P6 BRA `(.L_x_116) ;  /* 0x0000000000a4e947 */ /* 0x000fea0003800000 */
[----:B------:R-:W-:-:S04]  /*5b90*/  LOP3.LUT R19, R19, 0x2, RZ, 0xfc, !PT ;  /* 0x0000000213137812 */ /* 0x000fc800078efcff */
[----:B------:R-:W-:-:S13]  /*5ba0*/  ISETP.NE.AND P0, PT, R19, 0x3, PT ;  /* 0x000000031300780c */ /* 0x000fda0003f05270 */
[----:B------:R-:W-:Y:S05]  /*5bb0*/  @!P0 BRA `(.L_x_117) ;  /* 0x0000000000048947 */ /* 0x000fea0003800000 */
[----:B------:R-:W-:Y:S01]  /*5bc0*/  BPT.TRAP 0x1 ;  /* 0x000000040000795c */ /* 0x000fe20000300000 */
.L_x_117:
[----:B------:R-:W0:Y:S01]  /*5bd0*/  S2R R5, SR_CgaCtaId ;  /* 0x0000000000057919 */ /* 0x000e220000008800 */
[----:B------:R-:W-:Y:S02]  /*5be0*/  MOV R2, 0x400 ;  /* 0x0000040000027802 */ /* 0x000fe40000000f00 */
[----:B------:R-:W-:Y:S02]  /*5bf0*/  SHF.L.U32 R4, R0, 0x1f, RZ ;  /* 0x0000001f00047819 */ /* 0x000fe400000006ff */
[----:B0-----:R-:W-:-:S05]  /*5c00*/  LEA R2, R5, R2, 0x18 ;  /* 0x0000000205027211 */ /* 0x001fca00078ec0ff */
[----:B------:R-:W-:-:S04]  /*5c10*/  VIADD R2, R2, 0x20 ;  /* 0x0000002002027836 */ /* 0x000fc80000000000 */
[C---:B------:R-:W-:Y:S02]  /*5c20*/  IMAD R7, R3.reuse, 0x8, R2 ;  /* 0x0000000803077824 */ /* 0x040fe400078e0202 */
[----:B------:R-:W-:Y:S02]  /*5c30*/  VIADD R3, R3, 0x1 ;  /* 0x0000000103037836 */ /* 0x000fe40000000000 */
[----:B------:R-:W0:Y:S03]  /*5c40*/  SYNCS.PHASECHK.TRANS64.TRYWAIT P0, [R7+URZ], R4 ;  /* 0x00000004070075a7 */ /* 0x000e26000800017f */
[----:B------:R-:W-:-:S04]  /*5c50*/  ISETP.NE.AND P1, PT, R3, 0x4, PT ;  /* 0x000000040300780c */ /* 0x000fc80003f25270 */
[----:B------:R-:W-:Y:S02]  /*5c60*/  SEL R5, RZ, 0x1, P1 ;  /* 0x00000001ff057807 */ /* 0x000fe40000800000 */
[----:B------:R-:W-:Y:S02]  /*5c70*/  SEL R3, R3, RZ, P1 ;  /* 0x000000ff03037207 */ /* 0x000fe40000800000 */
[----:B------:R-:W-:-:S03]  /*5c80*/  LOP3.LUT R6, R0, R5, RZ, 0x3c, !PT ;  /* 0x0000000500067212 */ /* 0x000fc600078e3cff */
[----:B------:R-:W-:Y:S01]  /*5c90*/  IMAD R8, R3, 0x8, R2 ;  /* 0x0000000803087824 */ /* 0x000fe200078e0202 */
[----:B------:R-:W-:Y:S01]  /*5ca0*/  SHF.L.U32 R5, R6, 0x1f, RZ ;  /* 0x0000001f06057819 */ /* 0x000fe200000006ff */
[----:B0-----:R-:W-:Y:S06]  /*5cb0*/  @!P0 BRA `(.L_x_118) ;  /* 0x0000000000dc8947 */ /* 0x001fec0003800000 */
.L_x_129:
[----:B------:R-:W1:Y:S01]  /*5cc0*/  SYNCS.PHASECHK.TRANS64.TRYWAIT P0, [R8+URZ], R5 ;  /* 0x00000005080075a7 */ /* 0x000e62000800017f */
[----:B------:R-:W-:-:S05]  /*5cd0*/  VIADD R0, R3, 0x1 ;  /* 0x0000000103007836 */ /* 0x000fca0000000000 */
[----:B------:R-:W-:-:S04]  /*5ce0*/  ISETP.NE.AND P1, PT, R0, 0x4, PT ;  /* 0x000000040000780c */ /* 0x000fc80003f25270 */
[----:B------:R-:W-:Y:S02]  /*5cf0*/  SEL R3, RZ, 0x1, P1 ;  /* 0x00000001ff037807 */ /* 0x000fe40000800000 */
[----:B0-----:R-:W-:Y:S02]  /*5d00*/  SEL R7, R0, RZ, P1 ;  /* 0x000000ff00077207 */ /* 0x001fe40000800000 */
[----:B------:R-:W-:-:S03]  /*5d10*/  LOP3.LUT R9, R6, R3, RZ, 0x3c, !PT ;  /* 0x0000000306097212 */ /* 0x000fc600078e3cff */
[----:B------:R-:W-:Y:S01]  /*5d20*/  IMAD R11, R7, 0x8, R2 ;  /* 0x00000008070b7824 */ /* 0x000fe200078e0202 */
[----:B------:R-:W-:Y:S01]  /*5d30*/  SHF.L.U32 R6, R9, 0x1f, RZ ;  /* 0x0000001f09067819 */ /* 0x000fe200000006ff */
[----:B-1----:R-:W-:Y:S06]  /*5d40*/  @!P0 BRA `(.L_x_119) ;  /* 0x0000000000cc8947 */ /* 0x002fec0003800000 */
.L_x_130:
[----:B------:R-:W1:Y:S01]  /*5d50*/  SYNCS.PHASECHK.TRANS64.TRYWAIT P0, [R11+URZ], R6 ;  /* 0x000000060b0075a7 */ /* 0x000e62000800017f */
[----:B------:R-:W-:-:S05]  /*5d60*/  VIADD R0, R7, 0x1 ;  /* 0x0000000107007836 */ /* 0x000fca0000000000 */
[----:B------:R-:W-:-:S04]  /*5d70*/  ISETP.NE.AND P1, PT, R0, 0x4, PT ;  /* 0x000000040000780c */ /* 0x000fc80003f25270 */
[----:B------:R-:W-:Y:S02]  /*5d80*/  SEL R4, RZ, 0x1, P1 ;  /* 0x00000001ff047807 */ /* 0x000fe40000800000 */
[----:B------:R-:W-:Y:S02]  /*5d90*/  SEL R3, R0, RZ, P1 ;  /* 0x000000ff00037207 */ /* 0x000fe40000800000 */
[----:B------:R-:W-:Y:S01]  /*5da0*/  LOP3.LUT R0, R9, R4, RZ, 0x3c, !PT ;  /* 0x0000000409007212 */ /* 0x000fe200078e3cff */
[----:B-1----:R-:W-:Y:S06]  /*5db0*/  @!P0 BRA `(.L_x_120) ;  /* 0x0000000000c48947 */ /* 0x002fec0003800000 */
.L_x_131:
[----:B------:R-:W-:Y:S01]  /*5dc0*/  IMAD R3, R3, 0x8, R2 ;  /* 0x0000000803037824 */ /* 0x000fe200078e0202 */
[----:B------:R-:W-:-:S07]  /*5dd0*/  SHF.L.U32 R0, R0, 0x1f, RZ ;  /* 0x0000001f00007819 */ /* 0x000fce00000006ff */
.L_x_121:
[----:B--2---:R2:W3:Y:S02]  /*5de0*/  SYNCS.PHASECHK.TRANS64.TRYWAIT P0, [R3+URZ], R0 ;  /* 0x00000000030075a7 */ /* 0x0044e4000800017f */
[----:B---3--:R-:W-:Y:S05]  /*5df0*/  @!P0 NANOSLEEP.SYNCS 0x989680 ;  /* 0x009896800000895d */ /* 0x008fea0003900000 */
[----:B------:R-:W3:Y:S02]  /*5e00*/  @!P0 SYNCS.PHASECHK.TRANS64 P0, [R3+URZ], R0 ;  /* 0x00000000030085a7 */ /* 0x000ee4000800007f */
[----:B---3--:R-:W-:Y:S05]  /*5e10*/  @!P0 BRA `(.L_x_121) ;  /* 0xfffffffc00f08947 */ /* 0x008fea000383ffff */
.L_x_116:
[----:B------:R-:W-:Y:S05]  /*5e20*/  BSYNC B0 ;  /* 0x0000000000007941 */ /* 0x000fea0003800000 */
.L_x_115:
[----:B------:R-:W-:Y:S05]  /*5e30*/  EXIT ;  /* 0x000000000000794d */ /* 0x000fea0003800000 */
.L_x_21:
[----:B---3--:R3:W4:Y:S02]  /*5e40*/  SYNCS.PHASECHK.TRANS64.TRYWAIT P1, [R3+URZ], R0 ;  /* 0x00000000030075a7 */ /* 0x008724000802017f */
[----:B----4-:R-:W-:Y:S05]  /*5e50*/  @!P1 NANOSLEEP.SYNCS 0x989680 ;  /* 0x009896800000995d */ /* 0x010fea0003900000 */
[----:B------:R-:W4:Y:S02]  /*5e60*/  @!P1 SYNCS.PHASECHK.TRANS64 P1, [R3+URZ], R0 ;  /* 0x00000000030095a7 */ /* 0x000f24000802007f */
[----:B----4-:R-:W-:Y:S05]  /*5e70*/  @!P1 BRA `(.L_x_21) ;  /* 0xfffffffc00f09947 */ /* 0x010fea000383ffff */
[----:B------:R-:W-:Y:S05]  /*5e80*/  BRA `(.L_x_20) ;  /* 0xffffffb400847947 */ /* 0x000fea000383ffff */
.L_x_26:
[----:B-1----:R1:W2:Y:S02]  /*5e90*/  SYNCS.PHASECHK.TRANS64.TRYWAIT P1, [R5+URZ], R4 ;  /* 0x00000004050075a7 */ /* 0x0022a4000802017f */
[----:B--2---:R-:W-:Y:S05]  /*5ea0*/  @!P1 NANOSLEEP.SYNCS 0x989680 ;  /* 0x009896800000995d */ /* 0x004fea0003900000 */
[----:B------:R-:W2:Y:S02]  /*5eb0*/  @!P1 SYNCS.PHASECHK.TRANS64 P1, [R5+URZ], R4 ;  /* 0x00000004050095a7 */ /* 0x000ea4000802007f */
[----:B--2---:R-:W-:Y:S05]  /*5ec0*/  @!P1 BRA `(.L_x_26) ;  /* 0xfffffffc00f09947 */ /* 0x004fea000383ffff */
[----:B------:R-:W-:Y:S05]  /*5ed0*/  BRA `(.L_x_25) ;  /* 0xffffffb800747947 */ /* 0x000fea000383ffff */
.L_x_103:
[----:B------:R-:W-:Y:S01]  /*5ee0*/  BSSY B1, `(.L_x_122) ;  /* 0x0000006000017945 */ /* 0x000fe20003800000 */
[----:B------:R-:W-:-:S07]  /*5ef0*/  IMAD.MOV.U32 R15, RZ, RZ, -0x1 ;  /* 0xffffffffff0f7424 */ /* 0x000fce00078e00ff */
[----:B------:R-:W-:Y:S05]  /*5f00*/  WARPSYNC.COLLECTIVE R15, `(.L_x_123) ;  /* 0x000000000f0c7348 */ /* 0x000fea0003c00000 */
[----:B------:R-:W-:Y:S02]  /*5f10*/  ELECT P6, UR62, PT ;  /* 0x00000000003e782f */ /* 0x000fe400038c0000 */
[----:B------:R-:W-:Y:S01]  /*5f20*/  MOV R14, UR62 ;  /* 0x0000003e000e7c02 */ /* 0x000fe20008000f00 */
[----:B------:R-:W-:Y:S10]  /*5f30*/  ENDCOLLECTIVE ;  /* 0x000000000000791b */ /* 0x000ff40003800000 */
.L_x_123:
[----:B------:R-:W-:Y:S05]  /*5f40*/  BSYNC B1 ;  /* 0x0000000000017941 */ /* 0x000fea0003800000 */
.L_x_122:
[----:B------:R-:W-:Y:S05]  /*5f50*/  BRA `(.L_x_124) ;  /* 0xfffffff0003c7947 */ /* 0x000fea000383ffff */
.L_x_106:
[----:B0-----:R0:W1:Y:S02]  /*5f60*/  SYNCS.PHASECHK.TRANS64.TRYWAIT P0, [R22+URZ+0x20], R13 ;  /* 0x0000200d160075a7 */ /* 0x001064000800017f */
[----:B-1----:R-:W-:Y:S05]  /*5f70*/  @!P0 NANOSLEEP.SYNCS 0x989680 ;  /* 0x009896800000895d */ /* 0x002fea0003900000 */
[----:B------:R-:W1:Y:S02]  /*5f80*/  @!P0 SYNCS.PHASECHK.TRANS64 P0, [R22+URZ+0x20], R13 ;  /* 0x0000200d160085a7 */ /* 0x000e64000800007f */
[----:B-1----:R-:W-:Y:S05]  /*5f90*/  @!P0 BRA `(.L_x_106) ;  /* 0xfffffffc00f08947 */ /* 0x002fea000383ffff */
[----:B------:R-:W-:Y:S05]  /*5fa0*/  BRA `(.L_x_125) ;  /* 0xfffffff0007c7947 */ /* 0x000fea000383ffff */
.L_x_114:
[----:B------:R-:W-:Y:S01]  /*5fb0*/  BSSY B0, `(.L_x_126) ;  /* 0x0000006000007945 */ /* 0x000fe20003800000 */
[----:B------:R-:W-:-:S07]  /*5fc0*/  IMAD.MOV.U32 R15, RZ, RZ, -0x1 ;  /* 0xffffffffff0f7424 */ /* 0x000fce00078e00ff */
[----:B------:R-:W-:Y:S05]  /*5fd0*/  WARPSYNC.COLLECTIVE R15, `(.L_x_127) ;  /* 0x000000000f0c7348 */ /* 0x000fea0003c00000 */
[----:B------:R-:W-:Y:S02]  /*5fe0*/  ELECT P6, UR62, PT ;  /* 0x00000000003e782f */ /* 0x000fe400038c0000 */
[----:B------:R-:W-:Y:S01]  /*5ff0*/  MOV R14, UR62 ;  /* 0x0000003e000e7c02 */ /* 0x000fe20008000f00 */
[----:B------:R-:W-:Y:S10]  /*6000*/  ENDCOLLECTIVE ;  /* 0x000000000000791b */ /* 0x000ff40003800000 */
.L_x_127:
[----:B------:R-:W-:Y:S05]  /*6010*/  BSYNC B0 ;  /* 0x0000000000007941 */ /* 0x000fea0003800000 */
.L_x_126:
[----:B------:R-:W-:Y:S05]  /*6020*/  BRA `(.L_x_128) ;  /* 0xfffffff800d07947 */ /* 0x000fea000383ffff */
.L_x_118:
[----:B0-----:R0:W1:Y:S02]  /*6030*/  SYNCS.PHASECHK.TRANS64.TRYWAIT P0, [R7+URZ], R4 ;  /* 0x00000004070075a7 */ /* 0x001064000800017f */
[----:B-1----:R-:W-:Y:S05]  /*6040*/  @!P0 NANOSLEEP.SYNCS 0x989680 ;  /* 0x009896800000895d */ /* 0x002fea0003900000 */
[----:B------:R-:W1:Y:S02]  /*6050*/  @!P0 SYNCS.PHASECHK.TRANS64 P0, [R7+URZ], R4 ;  /* 0x00000004070085a7 */ /* 0x000e64000800007f */
[----:B-1----:R-:W-:Y:S05]  /*6060*/  @!P0 BRA `(.L_x_118) ;  /* 0xfffffffc00f08947 */ /* 0x002fea000383ffff */
[----:B------:R-:W-:Y:S05]  /*6070*/  BRA `(.L_x_129) ;  /* 0xfffffffc00107947 */ /* 0x000fea000383ffff */
.L_x_119:
[----:B0-----:R0:W1:Y:S02]  /*6080*/  SYNCS.PHASECHK.TRANS64.TRYWAIT P0, [R8+URZ], R5 ;  /* 0x00000005080075a7 */ /* 0x001064000800017f */
[----:B-1----:R-:W-:Y:S05]  /*6090*/  @!P0 NANOSLEEP.SYNCS 0x989680 ;  /* 0x009896800000895d */ /* 0x002fea0003900000 */
[----:B------:R-:W1:Y:S02]  /*60a0*/  @!P0 SYNCS.PHASECHK.TRANS64 P0, [R8+URZ], R5 ;  /* 0x00000005080085a7 */ /* 0x000e64000800007f */
[----:B-1----:R-:W-:Y:S05]  /*60b0*/  @!P0 BRA `(.L_x_119) ;  /* 0xfffffffc00f08947 */ /* 0x002fea000383ffff */
[----:B------:R-:W-:Y:S05]  /*60c0*/  BRA `(.L_x_130) ;  /* 0xfffffffc00207947 */ /* 0x000fea000383ffff */
.L_x_120:
[----:B-1----:R1:W2:Y:S02]  /*60d0*/  SYNCS.PHASECHK.TRANS64.TRYWAIT P0, [R11+URZ], R6 ;  /* 0x000000060b0075a7 */ /* 0x0022a4000800017f */
[----:B--2---:R-:W-:Y:S05]  /*60e0*/  @!P0 NANOSLEEP.SYNCS 0x989680 ;  /* 0x009896800000895d */ /* 0x004fea0003900000 */
[----:B------:R-:W2:Y:S02]  /*60f0*/  @!P0 SYNCS.PHASECHK.TRANS64 P0, [R11+URZ], R6 ;  /* 0x000000060b0085a7 */ /* 0x000ea4000800007f */
[----:B--2---:R-:W-:Y:S05]  /*6100*/  @!P0 BRA `(.L_x_120) ;  /* 0xfffffffc00f08947 */ /* 0x004fea000383ffff */
[----:B------:R-:W-:Y:S05]  /*6110*/  BRA `(.L_x_131) ;  /* 0xfffffffc00287947 */ /* 0x000fea000383ffff */
.L_x_132:
[----:B------:R-:W-:-:S00]  /*6120*/  BRA `(.L_x_132) ;  /* 0xfffffffc00fc7947 */ /* 0x000fc0000383ffff */
[----:B------:R-:W-:-:S00]  /*6130*/  NOP ;  /* 0x0000000000007918 */ /* 0x000fc00000000000 */
        /* <DEDUP_REMOVED lines=12> */
.L_x_133:


//--------------------- .nv.global.init           --------------------------
	.section	.nv.global.init,"aw",@progbits
.nv.global.init:
	.type		$str$22,@object
	.size		$str$22,($str$23 - $str$22)
$str$22:
        /*0000*/ 	.byte	0x6b, 0x5f, 0x74, 0x69, 0x6c, 0x65, 0x5f, 0x63, 0x6f, 0x75, 0x6e, 0x74, 0x20, 0x3e, 0x3d, 0x20
        /*0010*/ 	.byte	0x31, 0x00
	.type		$str$23,@object
	.size		$str$23,(__unnamed_1 - $str$23)
$str$23:
        /*0012*/ 	.byte	0x2f, 0x74, 0x6d, 0x70, 0x2f, 0x63, 0x75, 0x74, 0x6c, 0x61, 0x73, 0x73, 0x5f, 0x73, 0x77, 0x65
        /*0022*/ 	.byte	0x65, 0x70, 0x5f, 0x73, 0x72, 0x63, 0x2f, 0x69, 0x6e, 0x63, 0x6c, 0x75, 0x64, 0x65, 0x2f, 0x63
        /*0032*/ 	.byte	0x75, 0x74, 0x6c, 0x61, 0x73, 0x73, 0x2f, 0x67, 0x65, 0x6d, 0x6d, 0x2f, 0x63, 0x6f, 0x6c, 0x6c
        /*0042*/ 	.byte	0x65, 0x63, 0x74, 0x69, 0x76, 0x65, 0x2f, 0x73, 0x6d, 0x39, 0x30, 0x5f, 0x6d, 0x6d, 0x61, 0x5f
        /*0052*/ 	.byte	0x74, 0x6d, 0x61, 0x5f, 0x67, 0x6d, 0x6d, 0x61, 0x5f, 0x73, 0x73, 0x5f, 0x77, 0x61, 0x72, 0x70
        /*0062*/ 	.byte	0x73, 0x70, 0x65, 0x63, 0x69, 0x61, 0x6c, 0x69, 0x7a, 0x65, 0x64, 0x2e, 0x68, 0x70, 0x70, 0x00
	.type		__unnamed_1,@object
	.size		__unnamed_1,(.L_0 - __unnamed_1)
__unnamed_1:
        /*0072*/ 	.byte	0x76, 0x6f, 0x69, 0x64, 0x20, 0x63, 0x75, 0x74, 0x6c, 0x61, 0x73, 0x73, 0x3a, 0x3a, 0x67, 0x65
        /* <DEDUP_REMOVED lines=180> */
        /*0bc2*/ 	.byte	0x5d, 0x00
.L_0:


//--------------------- .nv.shared._ZN7cutlass13device_kernelINS_4gemm6kernel13GemmUniversalIN4cute5tupleIJiiiiEEENS1_10collective13CollectiveMmaINS1_34MainloopSm90TmaGmmaWarpSpecializedILi4ENS5_IJNS4_1CILi1EEENSA_ILi2EEESB_EEENS1_35KernelTmaWarpSpecializedCooperativeEEENS5_IJNSA_ILi128EEENSA_ILi64EEESH_EEENS_6half_tENS5_IJlSB_lEEESJ_SK_NS4_8TiledMMAINS4_8MMA_AtomIJNS4_4SM904GMMA25MMA_64x64x16_F32F16F16_SSILNSO_5MajorE0ELSQ_0ELNSO_7ScaleInE1ELSR_1EEEEEENS4_6LayoutINS5_IJSC_SB_SB_EEENS5_IJSB_NSA_ILi0EEESW_EEEEENS5_IJNS4_10UnderscoreESZ_SZ_EEEEENS4_23SM90_TMA_LOAD_MULTICASTENS4_14ComposedLayoutINS4_7SwizzleILi3ELi4ELi3EEENS4_18smem_ptr_flag_bitsILi16EEENSU_INS5_IJNSA_ILi8EEESH_EEENS5_IJSH_SB_EEEEEEEvNS4_8identityENS4_13SM90_TMA_LOADES1C_vS1D_EENS_8epilogue10collective6detail29Sm90TmaWarpSpecializedAdapterINS1H_15DefaultEpilogueISJ_SK_SK_NS1G_6thread17LinearCombinationISJ_Li1EffLNS1L_9ScaleType4KindE0ELNS_15FloatRoundStyleE2ESJ_EENS1_15EpilogueDefaultEEEEEvvEEEEvNT_6ParamsE --------------------------
	.section	.nv.shared._ZN7cutlass13device_kernelINS_4gemm6kernel13GemmUniversalIN4cute5tupleIJiiiiEEENS1_10collective13CollectiveMmaINS1_34MainloopSm90TmaGmmaWarpSpecializedILi4ENS5_IJNS4_1CILi1EEENSA_ILi2EEESB_EEENS1_35KernelTmaWarpSpecializedCooperativeEEENS5_IJNSA_ILi128EEENSA_ILi64EEESH_EEENS_6half_tENS5_IJlSB_lEEESJ_SK_NS4_8TiledMMAINS4_8MMA_AtomIJNS4_4SM904GMMA25MMA_64x64x16_F32F16F16_SSILNSO_5MajorE0ELSQ_0ELNSO_7ScaleInE1ELSR_1EEEEEENS4_6LayoutINS5_IJSC_SB_SB_EEENS5_IJSB_NSA_ILi0EEESW_EEEEENS5_IJNS4_10UnderscoreESZ_SZ_EEEEENS4_23SM90_TMA_LOAD_MULTICASTENS4_14ComposedLayoutINS4_7SwizzleILi3ELi4ELi3EEENS4_18smem_ptr_flag_bitsILi16EEENSU_INS5_IJNSA_ILi8EEESH_EEENS5_IJSH_SB_EEEEEEEvNS4_8identityENS4_13SM90_TMA_LOADES1C_vS1D_EENS_8epilogue10collective6detail29Sm90TmaWarpSpecializedAdapterINS1H_15DefaultEpilogueISJ_SK_SK_NS1G_6thread17LinearCombinationISJ_Li1EffLNS1L_9ScaleType4KindE0ELNS_15FloatRoundStyleE2ESJ_EENS1_15EpilogueDefaultEEEEEvvEEEEvNT_6ParamsE,"aw",@nobits
	.sectionflags	@""
	.align	16
	.zero		1024


//--------------------- .nv.shared.reserved.0     --------------------------
	.section	.nv.shared.reserved.0,"aw",@nobits
	.weak		__nv_reservedSMEM_offset_0_alias
	.size		__nv_reservedSMEM_offset_0_alias, 0, 0
	.other		__nv_reservedSMEM_offset_0_alias,@"STO_CUDA_RESERVED_SHARED STV_DEFAULT"
__nv_reservedSMEM_offset_0_alias:
	.zero		0


//--------------------- .nv.global                --------------------------
	.section	.nv.global,"aw",@nobits
.nv.global:
	.type		_ZN39_INTERNAL_ec7d5635_4_k_cu_30faa84a_29964cute1_E,@object
	.size		_ZN39_INTERNAL_ec7d5635_4_k_cu_30faa84a_29964cute1_E,(_ZN39_INTERNAL_ec7d5635_4_k_cu_30faa84a_29964cuda3std3__45__cpo6cbeginE - _ZN39_INTERNAL_ec7d5635_4_k_cu_30faa84a_29964cute1_E)
_ZN39_INTERNAL_ec7d5635_4_k_cu_30faa84a_29964cute1_E:
	.zero		1
	.type		_ZN39_INTERNAL_ec7d5635_4_k_cu_30faa84a_29964cuda3std3__45__cpo6cbeginE,@object
	.size		_ZN39_INTERNAL_ec7d5635_4_k_cu_30faa84a_29964cuda3std3__45__cpo6cbeginE,(_ZN39_INTERNAL_ec7d5635_4_k_cu_30faa84a_29964cuda3std3__48in_placeE - _ZN39_INTERNAL_ec7d5635_4_k_cu_30faa84a_29964cuda3std3__45__cpo6cbeginE)
_ZN39_INTERNAL_ec7d5635_4_k_cu_30faa84a_29964cuda3std3__45__cpo6cbeginE:
	.zero		1
	.type		_ZN39_INTERNAL_ec7d5635_4_k_cu_30faa84a_29964cuda3std3__48in_placeE,@object
	.size		_ZN39_INTERNAL_ec7d5635_4_k_cu_30faa84a_29964cuda3std3__48in_placeE,(_ZN39_INTERNAL_ec7d5635_4_k_cu_30faa84a_29964cuda3std6ranges3__45__cpo9iter_moveE - _ZN39_INTERNAL_ec7d5635_4_k_cu_30faa84a_29964cuda3std3__48in_placeE)
_ZN39_INTERNAL_ec7d5635_4_k_cu_30faa84a_29964cuda3std3__48in_placeE:
	.zero		1
	.type		_ZN39_INTERNAL_ec7d5635_4_k_cu_30faa84a_29964cuda3std6ranges3__45__cpo9iter_moveE,@object
	.size		_ZN39_INTERNAL_ec7d5635_4_k_cu_30faa84a_29964cuda3std6ranges3__45__cpo9iter_moveE,(_ZN39_INTERNAL_ec7d5635_4_k_cu_30faa84a_29964cuda3std3__45__cpo5beginE - _ZN39_INTERNAL_ec7d5635_4_k_cu_30faa84a_29964cuda3std6ranges3__45__cpo9iter_moveE)
_ZN39_INTERNAL_ec7d5635_4_k_cu_30faa84a_29964cuda3std6ranges3__45__cpo9iter_moveE:
	.zero		1
	.type		_ZN39_INTERNAL_ec7d5635_4_k_cu_30faa84a_29964cuda3std3__45__cpo5beginE,@object
	.size		_ZN39_INTERNAL_ec7d5635_4_k_cu_30faa84a_29964cuda3std3__45__cpo5beginE,(_ZN39_INTERNAL_ec7d5635_4_k_cu_30faa84a_29964cuda3std3__441_GLOBAL__N__ec7d5635_4_k_cu_30faa84a_29966ignoreE - _ZN39_INTERNAL_ec7d5635_4_k_cu_30faa84a_29964cuda3std3__45__cpo5beginE)
_ZN39_INTERNAL_ec7d5635_4_k_cu_30faa84a_29964cuda3std3__45__cpo5beginE:
	.zero		1
	.type		_ZN39_INTERNAL_ec7d5635_4_k_cu_30faa84a_29964cuda3std3__441_GLOBAL__N__ec7d5635_4_k_cu_30faa84a_29966ignoreE,@object
	.size		_ZN39_INTERNAL_ec7d5635_4_k_cu_30faa84a_29964cuda3std3__441_GLOBAL__N__ec7d5635_4_k_cu_30faa84a_29966ignoreE,(_ZN39_INTERNAL_ec7d5635_4_k_cu_30faa84a_29964cute7productE - _ZN39_INTERNAL_ec7d5635_4_k_cu_30faa84a_29964cuda3std3__441_GLOBAL__N__ec7d5635_4_k_cu_30faa84a_29966ignoreE)
_ZN39_INTERNAL_ec7d5635_4_k_cu_30faa84a_29964cuda3std3__441_GLOBAL__N__ec7d5635_4_k_cu_30faa84a_29966ignoreE:
	.zero		1
	.type		_ZN39_INTERNAL_ec7d5635_4_k_cu_30faa84a_29964cute7productE,@object
	.size		_ZN39_INTERNAL_ec7d5635_4_k_cu_30faa84a_29964cute7productE,(_ZN39_INTERNAL_ec7d5635_4_k_cu_30faa84a_29964cuda3std3__45__cpo3endE - _ZN39_INTERNAL_ec7d5635_4_k_cu_30faa84a_29964cute7productE)
_ZN39_INTERNAL_ec7d5635_4_k_cu_30faa84a_29964cute7productE:
	.zero		1
	.type		_ZN39_INTERNAL_ec7d5635_4_k_cu_30faa84a_29964cuda3std3__45__cpo3endE,@object
	.size		_ZN39_INTERNAL_ec7d5635_4_k_cu_30faa84a_29964cuda3std3__45__cpo3endE,(_ZN39_INTERNAL_ec7d5635_4_k_cu_30faa84a_29964cuda3std3__419piecewise_constructE - _ZN39_INTERNAL_ec7d5635_4_k_cu_30faa84a_29964cuda3std3__45__cpo3endE)
_ZN39_INTERNAL_ec7d5635_4_k_cu_30faa84a_29964cuda3std3__45__cpo3endE:
	.zero		1
	.type		_ZN39_INTERNAL_ec7d5635_4_k_cu_30faa84a_29964cuda3std3__419piecewise_constructE,@object
	.size		_ZN39_INTERNAL_ec7d5635_4_k_cu_30faa84a_29964cuda3std3__419piecewise_constructE,(_ZN39_INTERNAL_ec7d5635_4_k_cu_30faa84a_29964cuda3std3__45__cpo4cendE - _ZN39_INTERNAL_ec7d5635_4_k_cu_30faa84a_29964cuda3std3__419piecewise_constructE)
_ZN39_INTERNAL_ec7d5635_4_k_cu_30faa84a_29964cuda3std3__419piecewise_constructE:
	.zero		1
	.type		_ZN39_INTERNAL_ec7d5635_4_k_cu_30faa84a_29964cuda3std3__45__cpo4cendE,@object
	.size		_ZN39_INTERNAL_ec7d5635_4_k_cu_30faa84a_29964cuda3std3__45__cpo4cendE,(_ZN39_INTERNAL_ec7d5635_4_k_cu_30faa84a_29964cuda3std6ranges3__45__cpo4swapE - _ZN39_INTERNAL_ec7d5635_4_k_cu_30faa84a_29964cuda3std3__45__cpo4cendE)
_ZN39_INTERNAL_ec7d5635_4_k_cu_30faa84a_29964cuda3std3__45__cpo4cendE:
	.zero		1
	.type		_ZN39_INTERNAL_ec7d5635_4_k_cu_30faa84a_29964cuda3std6ranges3__45__cpo4swapE,@object
	.size		_ZN39_INTERNAL_ec7d5635_4_k_cu_30faa84a_29964cuda3std6ranges3__45__cpo4swapE,(.L_8 - _ZN39_INTERNAL_ec7d5635_4_k_cu_30faa84a_29964cuda3std6ranges3__45__cpo4swapE)
_ZN39_INTERNAL_ec7d5635_4_k_cu_30faa84a_29964cuda3std6ranges3__45__cpo4swapE:
	.zero		1
.L_8:


//--------------------- .nv.constant0._ZN7cutlass13device_kernelINS_4gemm6kernel13GemmUniversalIN4cute5tupleIJiiiiEEENS1_10collective13CollectiveMmaINS1_34MainloopSm90TmaGmmaWarpSpecializedILi4ENS5_IJNS4_1CILi1EEENSA_ILi2EEESB_EEENS1_35KernelTmaWarpSpecializedCooperativeEEENS5_IJNSA_ILi128EEENSA_ILi64EEESH_EEENS_6half_tENS5_IJlSB_lEEESJ_SK_NS4_8TiledMMAINS4_8MMA_AtomIJNS4_4SM904GMMA25MMA_64x64x16_F32F16F16_SSILNSO_5MajorE0ELSQ_0ELNSO_7ScaleInE1ELSR_1EEEEEENS4_6LayoutINS5_IJSC_SB_SB_EEENS5_IJSB_NSA_ILi0EEESW_EEEEENS5_IJNS4_10UnderscoreESZ_SZ_EEEEENS4_23SM90_TMA_LOAD_MULTICASTENS4_14ComposedLayoutINS4_7SwizzleILi3ELi4ELi3EEENS4_18smem_ptr_flag_bitsILi16EEENSU_INS5_IJNSA_ILi8EEESH_EEENS5_IJSH_SB_EEEEEEEvNS4_8identityENS4_13SM90_TMA_LOADES1C_vS1D_EENS_8epilogue10collective6detail29Sm90TmaWarpSpecializedAdapterINS1H_15DefaultEpilogueISJ_SK_SK_NS1G_6thread17LinearCombinationISJ_Li1EffLNS1L_9ScaleType4KindE0ELNS_15FloatRoundStyleE2ESJ_EENS1_15EpilogueDefaultEEEEEvvEEEEvNT_6ParamsE --------------------------
	.section	.nv.constant0._ZN7cutlass13device_kernelINS_4gemm6kernel13GemmUniversalIN4cute5tupleIJiiiiEEENS1_10collective13CollectiveMmaINS1_34MainloopSm90TmaGmmaWarpSpecializedILi4ENS5_IJNS4_1CILi1EEENSA_ILi2EEESB_EEENS1_35KernelTmaWarpSpecializedCooperativeEEENS5_IJNSA_ILi128EEENSA_ILi64EEESH_EEENS_6half_tENS5_IJlSB_lEEESJ_SK_NS4_8TiledMMAINS4_8MMA_AtomIJNS4_4SM904GMMA25MMA_64x64x16_F32F16F16_SSILNSO_5MajorE0ELSQ_0ELNSO_7ScaleInE1ELSR_1EEEEEENS4_6LayoutINS5_IJSC_SB_SB_EEENS5_IJSB_NSA_ILi0EEESW_EEEEENS5_IJNS4_10UnderscoreESZ_SZ_EEEEENS4_23SM90_TMA_LOAD_MULTICASTENS4_14ComposedLayoutINS4_7SwizzleILi3ELi4ELi3EEENS4_18smem_ptr_flag_bitsILi16EEENSU_INS5_IJNSA_ILi8EEESH_EEENS5_IJSH_SB_EEEEEEEvNS4_8identityENS4_13SM90_TMA_LOADES1C_vS1D_EENS_8epilogue10collective6detail29Sm90TmaWarpSpecializedAdapterINS1H_15DefaultEpilogueISJ_SK_SK_NS1G_6thread17LinearCombinationISJ_Li1EffLNS1L_9ScaleType4KindE0ELNS_15FloatRoundStyleE2ESJ_EENS1_15EpilogueDefaultEEEEEvvEEEEvNT_6ParamsE,"a",@progbits
	.sectionflags	@""
	.align	4
.nv.constant0._ZN7cutlass13device_kernelINS_4gemm6kernel13GemmUniversalIN4cute5tupleIJiiiiEEENS1_10collective13CollectiveMmaINS1_34MainloopSm90TmaGmmaWarpSpecializedILi4ENS5_IJNS4_1CILi1EEENSA_ILi2EEESB_EEENS1_35KernelTmaWarpSpecializedCooperativeEEENS5_IJNSA_ILi128EEENSA_ILi64EEESH_EEENS_6half_tENS5_IJlSB_lEEESJ_SK_NS4_8TiledMMAINS4_8MMA_AtomIJNS4_4SM904GMMA25MMA_64x64x16_F32F16F16_SSILNSO_5MajorE0ELSQ_0ELNSO_7ScaleInE1ELSR_1EEEEEENS4_6LayoutINS5_IJSC_SB_SB_EEENS5_IJSB_NSA_ILi0EEESW_EEEEENS5_IJNS4_10UnderscoreESZ_SZ_EEEEENS4_23SM90_TMA_LOAD_MULTICASTENS4_14ComposedLayoutINS4_7SwizzleILi3ELi4ELi3EEENS4_18smem_ptr_flag_bitsILi16EEENSU_INS5_IJNSA_ILi8EEESH_EEENS5_IJSH_SB_EEEEEEEvNS4_8identityENS4_13SM90_TMA_LOADES1C_vS1D_EENS_8epilogue10collective6detail29Sm90TmaWarpSpecializedAdapterINS1H_15DefaultEpilogueISJ_SK_SK_NS1G_6thread17LinearCombinationISJ_Li1EffLNS1L_9ScaleType4KindE0ELNS_15FloatRoundStyleE2ESJ_EENS1_15EpilogueDefaultEEEEEvvEEEEvNT_6ParamsE:
	.zero		1664


//--------------------- SYMBOLS --------------------------

	.type		.nv.reservedSmem.offset0,@object
	.size		.nv.reservedSmem.offset0,0x4
	.type		__assertfail,@function
